	.target	sm_90a

	.elftype	@"ET_EXEC"


//--------------------- .note.nv.tkinfo           --------------------------
	.section	.note.nv.tkinfo,"",@"SHT_NOTE"
	.sectionflags	@"SHF_NOTE_NV_TKINFO"
	.tkinfo
        /*0018*/ 	.word	0x00000002
        /*0030*/ 	.string	""
        /*0030*/ 	.string	"ptxas"
        /*0030*/ 	.string	"Cuda compilation tools, release 13.0, V13.0.88"
        /*0030*/ 	.string	"Build cuda_13.0.r13.0/compiler.36424714_0"
        /*0030*/ 	.string	"-arch sm_90a -m 64 "



//--------------------- .note.nv.cuinfo           --------------------------
	.section	.note.nv.cuinfo,"",@"SHT_NOTE"
	.sectionflags	@"SHF_NOTE_NV_CUINFO"
        /*0018*/ 	.short	0x0002
        /*001a*/ 	.short	0x005a
        /*001c*/ 	.short	0x0082
	.zero		2


//--------------------- .nv.info                  --------------------------
	.section	.nv.info,"",@"SHT_CUDA_INFO"
	.align	4


	//----- nvinfo : EIATTR_REGCOUNT
	.align		4
        /*0000*/ 	.byte	0x04, 0x2f
        /*0002*/ 	.short	(.L_15 - .L_14)
	.align		4
.L_14:
        /*0004*/ 	.word	index@(_ZN7cutlass13device_kernelINS_4gemm6kernel13GemmUniversalIN4cute5tupleIJiiiiEEENS1_10collective13CollectiveMmaINS1_34MainloopSm90TmaGmmaWarpSpecializedILi41ENS5_IJNS4_1CILi1EEESB_SB_EEENS1_32KernelTmaWarpSpecializedPingpongEEENS5_IJNSA_ILi64EEENSA_ILi112EEENSA_ILi16EEEEEENS_10bfloat16_tENS5_IJlSB_lEEESJ_SK_NS4_8TiledMMAINS4_8MMA_AtomIJNS4_4SM904GMMA27MMA_64x16x16_F32BF16BF16_SSILNSO_5MajorE0ELSQ_0ELNSO_7ScaleInE1ELSR_1EEEEEENS4_6LayoutISC_NS5_IJNSA_ILi0EEESV_SV_EEEEENS5_IJNS4_10UnderscoreESY_SY_EEEEENS4_13SM90_TMA_LOADENS4_14ComposedLayoutINS4_7SwizzleILi1ELi4ELi3EEENS4_18smem_ptr_flag_bitsILi16EEENSU_INS5_IJNSA_ILi8EEESH_EEENS5_IJSH_SB_EEEEEEEvNS4_8identityES11_S1B_vS1C_EENS_8epilogue10collective6detail29Sm90TmaWarpSpecializedAdapterINS1F_15DefaultEpilogueISJ_SK_SK_NS1E_6thread17LinearCombinationISJ_Li1EffLNS1J_9ScaleType4KindE0ELNS_15FloatRoundStyleE2ESJ_EENS1_15EpilogueDefaultEEEEEvvEEEEvNT_6ParamsE)
        /*0008*/ 	.word	0x000000a8


	//----- nvinfo : EIATTR_FRAME_SIZE
	.align		4
.L_15:
        /*000c*/ 	.byte	0x04, 0x11
        /*000e*/ 	.short	(.L_17 - .L_16)
	.align		4
.L_16:
        /*0010*/ 	.word	index@(_ZN7cutlass13device_kernelINS_4gemm6kernel13GemmUniversalIN4cute5tupleIJiiiiEEENS1_10collective13CollectiveMmaINS1_34MainloopSm90TmaGmmaWarpSpecializedILi41ENS5_IJNS4_1CILi1EEESB_SB_EEENS1_32KernelTmaWarpSpecializedPingpongEEENS5_IJNSA_ILi64EEENSA_ILi112EEENSA_ILi16EEEEEENS_10bfloat16_tENS5_IJlSB_lEEESJ_SK_NS4_8TiledMMAINS4_8MMA_AtomIJNS4_4SM904GMMA27MMA_64x16x16_F32BF16BF16_SSILNSO_5MajorE0ELSQ_0ELNSO_7ScaleInE1ELSR_1EEEEEENS4_6LayoutISC_NS5_IJNSA_ILi0EEESV_SV_EEEEENS5_IJNS4_10UnderscoreESY_SY_EEEEENS4_13SM90_TMA_LOADENS4_14ComposedLayoutINS4_7SwizzleILi1ELi4ELi3EEENS4_18smem_ptr_flag_bitsILi16EEENSU_INS5_IJNSA_ILi8EEESH_EEENS5_IJSH_SB_EEEEEEEvNS4_8identityES11_S1B_vS1C_EENS_8epilogue10collective6detail29Sm90TmaWarpSpecializedAdapterINS1F_15DefaultEpilogueISJ_SK_SK_NS1E_6thread17LinearCombinationISJ_Li1EffLNS1J_9ScaleType4KindE0ELNS_15FloatRoundStyleE2ESJ_EENS1_15EpilogueDefaultEEEEEvvEEEEvNT_6ParamsE)
        /*0014*/ 	.word	0x00000008


	//----- nvinfo : EIATTR_MIN_STACK_SIZE
	.align		4
.L_17:
        /*0018*/ 	.byte	0x04, 0x12
        /*001a*/ 	.short	(.L_19 - .L_18)
	.align		4
.L_18:
        /*001c*/ 	.word	index@(_ZN7cutlass13device_kernelINS_4gemm6kernel13GemmUniversalIN4cute5tupleIJiiiiEEENS1_10collective13CollectiveMmaINS1_34MainloopSm90TmaGmmaWarpSpecializedILi41ENS5_IJNS4_1CILi1EEESB_SB_EEENS1_32KernelTmaWarpSpecializedPingpongEEENS5_IJNSA_ILi64EEENSA_ILi112EEENSA_ILi16EEEEEENS_10bfloat16_tENS5_IJlSB_lEEESJ_SK_NS4_8TiledMMAINS4_8MMA_AtomIJNS4_4SM904GMMA27MMA_64x16x16_F32BF16BF16_SSILNSO_5MajorE0ELSQ_0ELNSO_7ScaleInE1ELSR_1EEEEEENS4_6LayoutISC_NS5_IJNSA_ILi0EEESV_SV_EEEEENS5_IJNS4_10UnderscoreESY_SY_EEEEENS4_13SM90_TMA_LOADENS4_14ComposedLayoutINS4_7SwizzleILi1ELi4ELi3EEENS4_18smem_ptr_flag_bitsILi16EEENSU_INS5_IJNSA_ILi8EEESH_EEENS5_IJSH_SB_EEEEEEEvNS4_8identityES11_S1B_vS1C_EENS_8epilogue10collective6detail29Sm90TmaWarpSpecializedAdapterINS1F_15DefaultEpilogueISJ_SK_SK_NS1E_6thread17LinearCombinationISJ_Li1EffLNS1J_9ScaleType4KindE0ELNS_15FloatRoundStyleE2ESJ_EENS1_15EpilogueDefaultEEEEEvvEEEEvNT_6ParamsE)
        /*0020*/ 	.word	0x00000008
.L_19:


//--------------------- .nv.compat                --------------------------
	.section	.nv.compat,"",@"SHT_CUDA_COMPAT_INFO"
	.align	4
        /*0000*/ 	.byte	0x02, 0x09, 0x01, 0x00, 0x02, 0x02, 0x04, 0x00, 0x02, 0x05, 0x05, 0x00, 0x03, 0x07, 0x01, 0x01
        /*0010*/ 	.byte	0x02, 0x03, 0x01, 0x00, 0x02, 0x06, 0x01, 0x00, 0x04, 0x0b, 0x08, 0x00, 0x00, 0x00, 0x00, 0x00
        /*0020*/ 	.byte	0x00, 0x00, 0x00, 0x00


//--------------------- .nv.info._ZN7cutlass13device_kernelINS_4gemm6kernel13GemmUniversalIN4cute5tupleIJiiiiEEENS1_10collective13CollectiveMmaINS1_34MainloopSm90TmaGmmaWarpSpecializedILi41ENS5_IJNS4_1CILi1EEESB_SB_EEENS1_32KernelTmaWarpSpecializedPingpongEEENS5_IJNSA_ILi64EEENSA_ILi112EEENSA_ILi16EEEEEENS_10bfloat16_tENS5_IJlSB_lEEESJ_SK_NS4_8TiledMMAINS4_8MMA_AtomIJNS4_4SM904GMMA27MMA_64x16x16_F32BF16BF16_SSILNSO_5MajorE0ELSQ_0ELNSO_7ScaleInE1ELSR_1EEEEEENS4_6LayoutISC_NS5_IJNSA_ILi0EEESV_SV_EEEEENS5_IJNS4_10UnderscoreESY_SY_EEEEENS4_13SM90_TMA_LOADENS4_14ComposedLayoutINS4_7SwizzleILi1ELi4ELi3EEENS4_18smem_ptr_flag_bitsILi16EEENSU_INS5_IJNSA_ILi8EEESH_EEENS5_IJSH_SB_EEEEEEEvNS4_8identityES11_S1B_vS1C_EENS_8epilogue10collective6detail29Sm90TmaWarpSpecializedAdapterINS1F_15DefaultEpilogueISJ_SK_SK_NS1E_6thread17LinearCombinationISJ_Li1EffLNS1J_9ScaleType4KindE0ELNS_15FloatRoundStyleE2ESJ_EENS1_15EpilogueDefaultEEEEEvvEEEEvNT_6ParamsE --------------------------
	.section	.nv.info._ZN7cutlass13device_kernelINS_4gemm6kernel13GemmUniversalIN4cute5tupleIJiiiiEEENS1_10collective13CollectiveMmaINS1_34MainloopSm90TmaGmmaWarpSpecializedILi41ENS5_IJNS4_1CILi1EEESB_SB_EEENS1_32KernelTmaWarpSpecializedPingpongEEENS5_IJNSA_ILi64EEENSA_ILi112EEENSA_ILi16EEEEEENS_10bfloat16_tENS5_IJlSB_lEEESJ_SK_NS4_8TiledMMAINS4_8MMA_AtomIJNS4_4SM904GMMA27MMA_64x16x16_F32BF16BF16_SSILNSO_5MajorE0ELSQ_0ELNSO_7ScaleInE1ELSR_1EEEEEENS4_6LayoutISC_NS5_IJNSA_ILi0EEESV_SV_EEEEENS5_IJNS4_10UnderscoreESY_SY_EEEEENS4_13SM90_TMA_LOADENS4_14ComposedLayoutINS4_7SwizzleILi1ELi4ELi3EEENS4_18smem_ptr_flag_bitsILi16EEENSU_INS5_IJNSA_ILi8EEESH_EEENS5_IJSH_SB_EEEEEEEvNS4_8identityES11_S1B_vS1C_EENS_8epilogue10collective6detail29Sm90TmaWarpSpecializedAdapterINS1F_15DefaultEpilogueISJ_SK_SK_NS1E_6thread17LinearCombinationISJ_Li1EffLNS1J_9ScaleType4KindE0ELNS_15FloatRoundStyleE2ESJ_EENS1_15EpilogueDefaultEEEEEvvEEEEvNT_6ParamsE,"",@"SHT_CUDA_INFO"
	.sectionflags	@""
	.align	4


	//----- nvinfo : EIATTR_CUDA_API_VERSION
	.align		4
        /*0000*/ 	.byte	0x04, 0x37
        /*0002*/ 	.short	(.L_21 - .L_20)
.L_20:
        /*0004*/ 	.word	0x00000082


	//----- nvinfo : EIATTR_KPARAM_INFO
	.align		4
.L_21:
        /*0008*/ 	.byte	0x04, 0x17
        /*000a*/ 	.short	(.L_23 - .L_22)
.L_22:
        /*000c*/ 	.word	0x00000000
        /*0010*/ 	.short	0x0000
        /*0012*/ 	.short	0x0070
        /*0014*/ 	.byte	0x00, 0xf0, 0x01, 0x10


	//----- nvinfo : EIATTR_SPARSE_MMA_MASK
	.align		4
.L_23:
        /*0018*/ 	.byte	0x03, 0x50
        /*001a*/ 	.short	0x0000


	//----- nvinfo : EIATTR_MAXREG_COUNT
	.align		4
        /*001c*/ 	.byte	0x03, 0x1b
        /*001e*/ 	.short	0x00a8


	//----- nvinfo : EIATTR_NUM_BARRIERS
	.align		4
        /*0020*/ 	.byte	0x02, 0x4c
        /*0022*/ 	.byte	0x01
	.zero		1


	//----- nvinfo : EIATTR_EXTERNS
	.align		4
        /*0024*/ 	.byte	0x04, 0x0f
        /*0026*/ 	.short	(.L_25 - .L_24)


	//   ....[0]....
	.align		4
.L_24:
        /*0028*/ 	.word	index@(__assertfail)


	//----- nvinfo : EIATTR_ANNOTATIONS
	.align		4
.L_25:
        /*002c*/ 	.byte	0x04, 0x55
        /*002e*/ 	.short	(.L_27 - .L_26)


	//   ....[0]....
.L_26:
        /*0030*/ 	.word	0x00000001
        /*0034*/ 	.byte	0xa0, 0x0f, 0x00, 0x00, 0x01, 0x00, 0x00, 0x00, 0xc0, 0x16, 0x00, 0x00, 0x01, 0x00, 0x00, 0x00
        /*0044*/ 	.byte	0x90, 0x5f, 0x00, 0x00, 0x01, 0x00, 0x00, 0x00, 0x30, 0x6b, 0x00, 0x00


	//----- nvinfo : EIATTR_MERCURY_ISA_VERSION
	.align		4
.L_27:
        /*0050*/ 	.byte	0x03, 0x5f
        /*0052*/ 	.short	0x0101


	//----- nvinfo : EIATTR_INT_WARP_WIDE_INSTR_OFFSETS
	.align		4
        /*0054*/ 	.byte	0x04, 0x31
        /*0056*/ 	.short	(.L_29 - .L_28)


	//   ....[0]....
.L_28:
        /*0058*/ 	.word	0x00000900


	//   ....[1]....
        /*005c*/ 	.word	0x00000920


	//   ....[2]....
        /*0060*/ 	.word	0x000009a0


	//   ....[3]....
        /*0064*/ 	.word	0x000009b0


	//   ....[4]....
        /*0068*/ 	.word	0x000009c0


	//   ....[5]....
        /*006c*/ 	.word	0x000009e0


	//   ....[6]....
        /*0070*/ 	.word	0x00000a30


	//   ....[7]....
        /*0074*/ 	.word	0x00000a50


	//----- nvinfo : EIATTR_COOP_GROUP_MASK_REGIDS
	.align		4
.L_29:
        /*0078*/ 	.byte	0x04, 0x29
        /*007a*/ 	.short	(.L_31 - .L_30)


	//   ....[0]....
.L_30:
        /*007c*/ 	.word	0xffffffff


	//   ....[1]....
        /*0080*/ 	.word	0xffffffff


	//   ....[2]....
        /*0084*/ 	.word	0xffffffff


	//   ....[3]....
        /*0088*/ 	.word	0xffffffff


	//   ....[4]....
        /*008c*/ 	.word	0xffffffff


	//   ....[5]....
        /*0090*/ 	.word	0xffffffff


	//----- nvinfo : EIATTR_COOP_GROUP_INSTR_OFFSETS
	.align		4
.L_31:
        /*0094*/ 	.byte	0x04, 0x28
        /*0096*/ 	.short	(.L_33 - .L_32)


	//   ....[0]....
.L_32:
        /*0098*/ 	.word	0x00000070


	//   ....[1]....
        /*009c*/ 	.word	0x00000080


	//   ....[2]....
        /*00a0*/ 	.word	0x00000140


	//   ....[3]....
        /*00a4*/ 	.word	0x000007a0


	//   ....[4]....
        /*00a8*/ 	.word	0x000007e0


	//   ....[5]....
        /*00ac*/ 	.word	0x00000820


	//----- nvinfo : EIATTR_REG_RECONFIG
	.align		4
.L_33:
        /*00b0*/ 	.byte	0x01, 0x54
	.zero		2


	//----- nvinfo : EIATTR_SYSCALL_OFFSETS
	.align		4
        /*00b4*/ 	.byte	0x04, 0x46
        /*00b6*/ 	.short	(.L_35 - .L_34)


	//   ....[0]....
.L_34:
        /*00b8*/ 	.word	0x00001ba0


	//----- nvinfo : EIATTR_MBARRIER_INSTR_OFFSETS
	.align		4
.L_35:
        /*00bc*/ 	.byte	0x04, 0x39
        /*00be*/ 	.short	(.L_37 - .L_36)


	//   ....[0]....
.L_36:
        /*00c0*/ 	.word	0x00000260
        /*00c4*/ 	.word	0x000000ff
        /*00c8*/ 	.word	0x00000000
        /*00cc*/ 	.short	0x0100
        /*00ce*/ 	.byte	0x08
	.zero		1


	//   ....[1]....
        /*00d0*/ 	.word	0x00000270
        /*00d4*/ 	.word	0x000000ff
        /*00d8*/ 	.word	0x00000148
        /*00dc*/ 	.short	0x0100
        /*00de*/ 	.byte	0x08
	.zero		1


	//   ....[2]....
        /*00e0*/ 	.word	0x00000280
        /*00e4*/ 	.word	0x000000ff
        /*00e8*/ 	.word	0x00000008
        /*00ec*/ 	.short	0x0100
        /*00ee*/ 	.byte	0x08
	.zero		1


	//   ....[3]....
        /*00f0*/ 	.word	0x00000290
        /*00f4*/ 	.word	0x000000ff
        /*00f8*/ 	.word	0x00000150
        /*00fc*/ 	.short	0x0100
        /*00fe*/ 	.byte	0x08
	.zero		1


	//   ....[4]....
        /*0100*/ 	.word	0x000002a0
        /*0104*/ 	.word	0x000000ff
        /*0108*/ 	.word	0x00000010
        /*010c*/ 	.short	0x0100
        /*010e*/ 	.byte	0x08
	.zero		1


	//   ....[5]....
        /*0110*/ 	.word	0x000002b0
        /*0114*/ 	.word	0x000000ff
        /*0118*/ 	.word	0x00000158
        /*011c*/ 	.short	0x0100
        /*011e*/ 	.byte	0x08
	.zero		1


	//   ....[6]....
        /*0120*/ 	.word	0x000002c0
        /*0124*/ 	.word	0x000000ff
        /*0128*/ 	.word	0x00000018
        /*012c*/ 	.short	0x0100
        /*012e*/ 	.byte	0x08
	.zero		1


	//   ....[7]....
        /*0130*/ 	.word	0x000002d0
        /*0134*/ 	.word	0x000000ff
        /*0138*/ 	.word	0x00000160
        /*013c*/ 	.short	0x0100
        /*013e*/ 	.byte	0x08
	.zero		1


	//   ....[8]....
        /*0140*/ 	.word	0x000002e0
        /*0144*/ 	.word	0x000000ff
        /*0148*/ 	.word	0x00000020
        /*014c*/ 	.short	0x0100
        /*014e*/ 	.byte	0x08
	.zero		1


	//   ....[9]....
        /*0150*/ 	.word	0x000002f0
        /*0154*/ 	.word	0x000000ff
        /*0158*/ 	.word	0x00000168
        /*015c*/ 	.short	0x0100
        /*015e*/ 	.byte	0x08
	.zero		1


	//   ....[10]....
        /*0160*/ 	.word	0x00000300
        /*0164*/ 	.word	0x000000ff
        /*0168*/ 	.word	0x00000028
        /*016c*/ 	.short	0x0100
        /*016e*/ 	.byte	0x08
	.zero		1


	//   ....[11]....
        /*0170*/ 	.word	0x00000310
        /*0174*/ 	.word	0x000000ff
        /*0178*/ 	.word	0x00000170
        /*017c*/ 	.short	0x0100
        /*017e*/ 	.byte	0x08
	.zero		1


	//   ....[12]....
        /*0180*/ 	.word	0x00000320
        /*0184*/ 	.word	0x000000ff
        /*0188*/ 	.word	0x00000030
        /*018c*/ 	.short	0x0100
        /*018e*/ 	.byte	0x08
	.zero		1


	//   ....[13]....
        /*0190*/ 	.word	0x00000330
        /*0194*/ 	.word	0x000000ff
        /*0198*/ 	.word	0x00000178
        /*019c*/ 	.short	0x0100
        /*019e*/ 	.byte	0x08
	.zero		1


	//   ....[14]....
        /*01a0*/ 	.word	0x00000340
        /*01a4*/ 	.word	0x000000ff
        /*01a8*/ 	.word	0x00000038
        /*01ac*/ 	.short	0x0100
        /*01ae*/ 	.byte	0x08
	.zero		1


	//   ....[15]....
        /*01b0*/ 	.word	0x00000350
        /*01b4*/ 	.word	0x000000ff
        /*01b8*/ 	.word	0x00000180
        /*01bc*/ 	.short	0x0100
        /*01be*/ 	.byte	0x08
	.zero		1


	//   ....[16]....
        /*01c0*/ 	.word	0x00000360
        /*01c4*/ 	.word	0x000000ff
        /*01c8*/ 	.word	0x00000040
        /*01cc*/ 	.short	0x0100
        /*01ce*/ 	.byte	0x08
	.zero		1


	//   ....[17]....
        /*01d0*/ 	.word	0x00000370
        /*01d4*/ 	.word	0x000000ff
        /*01d8*/ 	.word	0x00000188
        /*01dc*/ 	.short	0x0100
        /*01de*/ 	.byte	0x08
	.zero		1


	//   ....[18]....
        /*01e0*/ 	.word	0x00000380
        /*01e4*/ 	.word	0x000000ff
        /*01e8*/ 	.word	0x00000048
        /*01ec*/ 	.short	0x0100
        /*01ee*/ 	.byte	0x08
	.zero		1


	//   ....[19]....
        /*01f0*/ 	.word	0x00000390
        /*01f4*/ 	.word	0x000000ff
        /*01f8*/ 	.word	0x00000190
        /*01fc*/ 	.short	0x0100
        /*01fe*/ 	.byte	0x08
	.zero		1


	//   ....[20]....
        /*0200*/ 	.word	0x000003a0
        /*0204*/ 	.word	0x000000ff
        /*0208*/ 	.word	0x00000050
        /*020c*/ 	.short	0x0100
        /*020e*/ 	.byte	0x08
	.zero		1


	//   ....[21]....
        /*0210*/ 	.word	0x000003b0
        /*0214*/ 	.word	0x000000ff
        /*0218*/ 	.word	0x00000198
        /*021c*/ 	.short	0x0100
        /*021e*/ 	.byte	0x08
	.zero		1


	//   ....[22]....
        /*0220*/ 	.word	0x000003c0
        /*0224*/ 	.word	0x000000ff
        /*0228*/ 	.word	0x00000058
        /*022c*/ 	.short	0x0100
        /*022e*/ 	.byte	0x08
	.zero		1


	//   ....[23]....
        /*0230*/ 	.word	0x000003d0
        /*0234*/ 	.word	0x000000ff
        /*0238*/ 	.word	0x000001a0
        /*023c*/ 	.short	0x0100
        /*023e*/ 	.byte	0x08
	.zero		1


	//   ....[24]....
        /*0240*/ 	.word	0x000003e0
        /*0244*/ 	.word	0x000000ff
        /*0248*/ 	.word	0x00000060
        /*024c*/ 	.short	0x0100
        /*024e*/ 	.byte	0x08
	.zero		1


	//   ....[25]....
        /*0250*/ 	.word	0x000003f0
        /*0254*/ 	.word	0x000000ff
        /*0258*/ 	.word	0x000001a8
        /*025c*/ 	.short	0x0100
        /*025e*/ 	.byte	0x08
	.zero		1


	//   ....[26]....
        /*0260*/ 	.word	0x00000400
        /*0264*/ 	.word	0x000000ff
        /*0268*/ 	.word	0x00000068
        /*026c*/ 	.short	0x0100
        /*026e*/ 	.byte	0x08
	.zero		1


	//   ....[27]....
        /*0270*/ 	.word	0x00000410
        /*0274*/ 	.word	0x000000ff
        /*0278*/ 	.word	0x000001b0
        /*027c*/ 	.short	0x0100
        /*027e*/ 	.byte	0x08
	.zero		1


	//   ....[28]....
        /*0280*/ 	.word	0x00000420
        /*0284*/ 	.word	0x000000ff
        /*0288*/ 	.word	0x00000070
        /*028c*/ 	.short	0x0100
        /*028e*/ 	.byte	0x08
	.zero		1


	//   ....[29]....
        /*0290*/ 	.word	0x00000430
        /*0294*/ 	.word	0x000000ff
        /*0298*/ 	.word	0x000001b8
        /*029c*/ 	.short	0x0100
        /*029e*/ 	.byte	0x08
	.zero		1


	//   ....[30]....
        /*02a0*/ 	.word	0x00000440
        /*02a4*/ 	.word	0x000000ff
        /*02a8*/ 	.word	0x00000078
        /*02ac*/ 	.short	0x0100
        /*02ae*/ 	.byte	0x08
	.zero		1


	//   ....[31]....
        /*02b0*/ 	.word	0x00000450
        /*02b4*/ 	.word	0x000000ff
        /*02b8*/ 	.word	0x000001c0
        /*02bc*/ 	.short	0x0100
        /*02be*/ 	.byte	0x08
	.zero		1


	//   ....[32]....
        /*02c0*/ 	.word	0x00000460
        /*02c4*/ 	.word	0x000000ff
        /*02c8*/ 	.word	0x00000080
        /*02cc*/ 	.short	0x0100
        /*02ce*/ 	.byte	0x08
	.zero		1


	//   ....[33]....
        /*02d0*/ 	.word	0x00000470
        /*02d4*/ 	.word	0x000000ff
        /*02d8*/ 	.word	0x000001c8
        /*02dc*/ 	.short	0x0100
        /*02de*/ 	.byte	0x08
	.zero		1


	//   ....[34]....
        /*02e0*/ 	.word	0x00000480
        /*02e4*/ 	.word	0x000000ff
        /*02e8*/ 	.word	0x00000088
        /*02ec*/ 	.short	0x0100
        /*02ee*/ 	.byte	0x08
	.zero		1


	//   ....[35]....
        /*02f0*/ 	.word	0x00000490
        /*02f4*/ 	.word	0x000000ff
        /*02f8*/ 	.word	0x000001d0
        /*02fc*/ 	.short	0x0100
        /*02fe*/ 	.byte	0x08
	.zero		1


	//   ....[36]....
        /*0300*/ 	.word	0x000004a0
        /*0304*/ 	.word	0x000000ff
        /*0308*/ 	.word	0x00000090
        /*030c*/ 	.short	0x0100
        /*030e*/ 	.byte	0x08
	.zero		1


	//   ....[37]....
        /*0310*/ 	.word	0x000004b0
        /*0314*/ 	.word	0x000000ff
        /*0318*/ 	.word	0x000001d8
        /*031c*/ 	.short	0x0100
        /*031e*/ 	.byte	0x08
	.zero		1


	//   ....[38]....
        /*0320*/ 	.word	0x000004c0
        /*0324*/ 	.word	0x000000ff
        /*0328*/ 	.word	0x00000098
        /*032c*/ 	.short	0x0100
        /*032e*/ 	.byte	0x08
	.zero		1


	//   ....[39]....
        /*0330*/ 	.word	0x000004d0
        /*0334*/ 	.word	0x000000ff
        /*0338*/ 	.word	0x000001e0
        /*033c*/ 	.short	0x0100
        /*033e*/ 	.byte	0x08
	.zero		1


	//   ....[40]....
        /*0340*/ 	.word	0x000004e0
        /*0344*/ 	.word	0x000000ff
        /*0348*/ 	.word	0x000000a0
        /*034c*/ 	.short	0x0100
        /*034e*/ 	.byte	0x08
	.zero		1


	//   ....[41]....
        /*0350*/ 	.word	0x000004f0
        /*0354*/ 	.word	0x000000ff
        /*0358*/ 	.word	0x000001e8
        /*035c*/ 	.short	0x0100
        /*035e*/ 	.byte	0x08
	.zero		1


	//   ....[42]....
        /*0360*/ 	.word	0x00000500
        /*0364*/ 	.word	0x000000ff
        /*0368*/ 	.word	0x000000a8
        /*036c*/ 	.short	0x0100
        /*036e*/ 	.byte	0x08
	.zero		1


	//   ....[43]....
        /*0370*/ 	.word	0x00000510
        /*0374*/ 	.word	0x000000ff
        /*0378*/ 	.word	0x000001f0
        /*037c*/ 	.short	0x0100
        /*037e*/ 	.byte	0x08
	.zero		1


	//   ....[44]....
        /*0380*/ 	.word	0x00000520
        /*0384*/ 	.word	0x000000ff
        /*0388*/ 	.word	0x000000b0
        /*038c*/ 	.short	0x0100
        /*038e*/ 	.byte	0x08
	.zero		1


	//   ....[45]....
        /*0390*/ 	.word	0x00000530
        /*0394*/ 	.word	0x000000ff
        /*0398*/ 	.word	0x000001f8
        /*039c*/ 	.short	0x0100
        /*039e*/ 	.byte	0x08
	.zero		1


	//   ....[46]....
        /*03a0*/ 	.word	0x00000540
        /*03a4*/ 	.word	0x000000ff
        /*03a8*/ 	.word	0x000000b8
        /*03ac*/ 	.short	0x0100
        /*03ae*/ 	.byte	0x08
	.zero		1


	//   ....[47]....
        /*03b0*/ 	.word	0x00000550
        /*03b4*/ 	.word	0x000000ff
        /*03b8*/ 	.word	0x00000200
        /*03bc*/ 	.short	0x0100
        /*03be*/ 	.byte	0x08
	.zero		1


	//   ....[48]....
        /*03c0*/ 	.word	0x00000560
        /*03c4*/ 	.word	0x000000ff
        /*03c8*/ 	.word	0x000000c0
        /*03cc*/ 	.short	0x0100
        /*03ce*/ 	.byte	0x08
	.zero		1


	//   ....[49]....
        /*03d0*/ 	.word	0x00000570
        /*03d4*/ 	.word	0x000000ff
        /*03d8*/ 	.word	0x00000208
        /*03dc*/ 	.short	0x0100
        /*03de*/ 	.byte	0x08
	.zero		1


	//   ....[50]....
        /*03e0*/ 	.word	0x00000580
        /*03e4*/ 	.word	0x000000ff
        /*03e8*/ 	.word	0x000000c8
        /*03ec*/ 	.short	0x0100
        /*03ee*/ 	.byte	0x08
	.zero		1


	//   ....[51]....
        /*03f0*/ 	.word	0x00000590
        /*03f4*/ 	.word	0x000000ff
        /*03f8*/ 	.word	0x00000210
        /*03fc*/ 	.short	0x0100
        /*03fe*/ 	.byte	0x08
	.zero		1


	//   ....[52]....
        /*0400*/ 	.word	0x000005a0
        /*0404*/ 	.word	0x000000ff
        /*0408*/ 	.word	0x000000d0
        /*040c*/ 	.short	0x0100
        /*040e*/ 	.byte	0x08
	.zero		1


	//   ....[53]....
        /*0410*/ 	.word	0x000005b0
        /*0414*/ 	.word	0x000000ff
        /*0418*/ 	.word	0x00000218
        /*041c*/ 	.short	0x0100
        /*041e*/ 	.byte	0x08
	.zero		1


	//   ....[54]....
        /*0420*/ 	.word	0x000005c0
        /*0424*/ 	.word	0x000000ff
        /*0428*/ 	.word	0x000000d8
        /*042c*/ 	.short	0x0100
        /*042e*/ 	.byte	0x08
	.zero		1


	//   ....[55]....
        /*0430*/ 	.word	0x000005d0
        /*0434*/ 	.word	0x000000ff
        /*0438*/ 	.word	0x00000220
        /*043c*/ 	.short	0x0100
        /*043e*/ 	.byte	0x08
	.zero		1


	//   ....[56]....
        /*0440*/ 	.word	0x000005e0
        /*0444*/ 	.word	0x000000ff
        /*0448*/ 	.word	0x000000e0
        /*044c*/ 	.short	0x0100
        /*044e*/ 	.byte	0x08
	.zero		1


	//   ....[57]....
        /*0450*/ 	.word	0x000005f0
        /*0454*/ 	.word	0x000000ff
        /*0458*/ 	.word	0x00000228
        /*045c*/ 	.short	0x0100
        /*045e*/ 	.byte	0x08
	.zero		1


	//   ....[58]....
        /*0460*/ 	.word	0x00000600
        /*0464*/ 	.word	0x000000ff
        /*0468*/ 	.word	0x000000e8
        /*046c*/ 	.short	0x0100
        /*046e*/ 	.byte	0x08
	.zero		1


	//   ....[59]....
        /*0470*/ 	.word	0x00000610
        /*0474*/ 	.word	0x000000ff
        /*0478*/ 	.word	0x00000230
        /*047c*/ 	.short	0x0100
        /*047e*/ 	.byte	0x08
	.zero		1


	//   ....[60]....
        /*0480*/ 	.word	0x00000620
        /*0484*/ 	.word	0x000000ff
        /*0488*/ 	.word	0x000000f0
        /*048c*/ 	.short	0x0100
        /*048e*/ 	.byte	0x08
	.zero		1


	//   ....[61]....
        /*0490*/ 	.word	0x00000630
        /*0494*/ 	.word	0x000000ff
        /*0498*/ 	.word	0x00000238
        /*049c*/ 	.short	0x0100
        /*049e*/ 	.byte	0x08
	.zero		1


	//   ....[62]....
        /*04a0*/ 	.word	0x00000640
        /*04a4*/ 	.word	0x000000ff
        /*04a8*/ 	.word	0x000000f8
        /*04ac*/ 	.short	0x0100
        /*04ae*/ 	.byte	0x08
	.zero		1


	//   ....[63]....
        /*04b0*/ 	.word	0x00000650
        /*04b4*/ 	.word	0x000000ff
        /*04b8*/ 	.word	0x00000240
        /*04bc*/ 	.short	0x0100
        /*04be*/ 	.byte	0x08
	.zero		1


	//   ....[64]....
        /*04c0*/ 	.word	0x00000660
        /*04c4*/ 	.word	0x000000ff
        /*04c8*/ 	.word	0x00000100
        /*04cc*/ 	.short	0x0100
        /*04ce*/ 	.byte	0x08
	.zero		1


	//   ....[65]....
        /*04d0*/ 	.word	0x00000670
        /*04d4*/ 	.word	0x000000ff
        /*04d8*/ 	.word	0x00000248
        /*04dc*/ 	.short	0x0100
        /*04de*/ 	.byte	0x08
	.zero		1


	//   ....[66]....
        /*04e0*/ 	.word	0x00000680
        /*04e4*/ 	.word	0x000000ff
        /*04e8*/ 	.word	0x00000108
        /*04ec*/ 	.short	0x0100
        /*04ee*/ 	.byte	0x08
	.zero		1


	//   ....[67]....
        /*04f0*/ 	.word	0x00000690
        /*04f4*/ 	.word	0x000000ff
        /*04f8*/ 	.word	0x00000250
        /*04fc*/ 	.short	0x0100
        /*04fe*/ 	.byte	0x08
	.zero		1


	//   ....[68]....
        /*0500*/ 	.word	0x000006a0
        /*0504*/ 	.word	0x000000ff
        /*0508*/ 	.word	0x00000110
        /*050c*/ 	.short	0x0100
        /*050e*/ 	.byte	0x08
	.zero		1


	//   ....[69]....
        /*0510*/ 	.word	0x000006b0
        /*0514*/ 	.word	0x000000ff
        /*0518*/ 	.word	0x00000258
        /*051c*/ 	.short	0x0100
        /*051e*/ 	.byte	0x08
	.zero		1


	//   ....[70]....
        /*0520*/ 	.word	0x000006c0
        /*0524*/ 	.word	0x000000ff
        /*0528*/ 	.word	0x00000118
        /*052c*/ 	.short	0x0100
        /*052e*/ 	.byte	0x08
	.zero		1


	//   ....[71]....
        /*0530*/ 	.word	0x000006d0
        /*0534*/ 	.word	0x000000ff
        /*0538*/ 	.word	0x00000260
        /*053c*/ 	.short	0x0100
        /*053e*/ 	.byte	0x08
	.zero		1


	//   ....[72]....
        /*0540*/ 	.word	0x000006e0
        /*0544*/ 	.word	0x000000ff
        /*0548*/ 	.word	0x00000120
        /*054c*/ 	.short	0x0100
        /*054e*/ 	.byte	0x08
	.zero		1


	//   ....[73]....
        /*0550*/ 	.word	0x000006f0
        /*0554*/ 	.word	0x000000ff
        /*0558*/ 	.word	0x00000268
        /*055c*/ 	.short	0x0100
        /*055e*/ 	.byte	0x08
	.zero		1


	//   ....[74]....
        /*0560*/ 	.word	0x00000700
        /*0564*/ 	.word	0x000000ff
        /*0568*/ 	.word	0x00000128
        /*056c*/ 	.short	0x0100
        /*056e*/ 	.byte	0x08
	.zero		1


	//   ....[75]....
        /*0570*/ 	.word	0x00000710
        /*0574*/ 	.word	0x000000ff
        /*0578*/ 	.word	0x00000270
        /*057c*/ 	.short	0x0100
        /*057e*/ 	.byte	0x08
	.zero		1


	//   ....[76]....
        /*0580*/ 	.word	0x00000720
        /*0584*/ 	.word	0x000000ff
        /*0588*/ 	.word	0x00000130
        /*058c*/ 	.short	0x0100
        /*058e*/ 	.byte	0x08
	.zero		1


	//   ....[77]....
        /*0590*/ 	.word	0x00000730
        /*0594*/ 	.word	0x000000ff
        /*0598*/ 	.word	0x00000278
        /*059c*/ 	.short	0x0100
        /*059e*/ 	.byte	0x08
	.zero		1


	//   ....[78]....
        /*05a0*/ 	.word	0x00000740
        /*05a4*/ 	.word	0x000000ff
        /*05a8*/ 	.word	0x00000138
        /*05ac*/ 	.short	0x0100
        /*05ae*/ 	.byte	0x08
	.zero		1


	//   ....[79]....
        /*05b0*/ 	.word	0x00000750
        /*05b4*/ 	.word	0x000000ff
        /*05b8*/ 	.word	0x00000280
        /*05bc*/ 	.short	0x0100
        /*05be*/ 	.byte	0x08
	.zero		1


	//   ....[80]....
        /*05c0*/ 	.word	0x00000760
        /*05c4*/ 	.word	0x000000ff
        /*05c8*/ 	.word	0x00000140
        /*05cc*/ 	.short	0x0100
        /*05ce*/ 	.byte	0x08
	.zero		1


	//   ....[81]....
        /*05d0*/ 	.word	0x00000770
        /*05d4*/ 	.word	0x000000ff
        /*05d8*/ 	.word	0x00000288
        /*05dc*/ 	.short	0x0100
        /*05de*/ 	.byte	0x08
	.zero		1


	//   ....[82]....
        /*05e0*/ 	.word	0x00000a90
        /*05e4*/ 	.word	0x000000ff
        /*05e8*/ 	.word	0x000002c0
        /*05ec*/ 	.short	0x0100
        /*05ee*/ 	.byte	0x08
	.zero		1


	//   ....[83]....
        /*05f0*/ 	.word	0x00000b00
        /*05f4*/ 	.word	0x000000ff
        /*05f8*/ 	.word	0x000002c8
        /*05fc*/ 	.short	0x0100
        /*05fe*/ 	.byte	0x08
	.zero		1


	//   ....[84]....
        /*0600*/ 	.word	0x00000b20
        /*0604*/ 	.word	0x000000ff
        /*0608*/ 	.word	0x000002a0
        /*060c*/ 	.short	0x0100
        /*060e*/ 	.byte	0x09
	.zero		1


	//   ....[85]....
        /*0610*/ 	.word	0x00000b30
        /*0614*/ 	.word	0x000000ff
        /*0618*/ 	.word	0x000002a8
        /*061c*/ 	.short	0x0100
        /*061e*/ 	.byte	0x09
	.zero		1


	//   ....[86]....
        /*0620*/ 	.word	0x00000b40
        /*0624*/ 	.word	0x000000ff
        /*0628*/ 	.word	0x000002b0
        /*062c*/ 	.short	0x0100
        /*062e*/ 	.byte	0x09
	.zero		1


	//   ....[87]....
        /*0630*/ 	.word	0x00000b50
        /*0634*/ 	.word	0x000000ff
        /*0638*/ 	.word	0x000002b8
        /*063c*/ 	.short	0x0100
        /*063e*/ 	.byte	0x09
	.zero		1


	//   ....[88]....
        /*0640*/ 	.word	0x00001a60
        /*0644*/ 	.word	0x000000ff
        /*0648*/ 	.word	0xfffffff8
        /*064c*/ 	.short	0x010a
        /*064e*/ 	.byte	0x2b
	.zero		1


	//   ....[89]....
        /*0650*/ 	.word	0x00001c20
        /*0654*/ 	.word	0x00000003
        /*0658*/ 	.word	0x00000000
        /*065c*/ 	.short	0x010a
        /*065e*/ 	.byte	0x3f
	.zero		1


	//   ....[90]....
        /*0660*/ 	.word	0x00001c60
        /*0664*/ 	.word	0x00000003
        /*0668*/ 	.word	0x00000000
        /*066c*/ 	.short	0x010a
        /*066e*/ 	.byte	0x3f
	.zero		1


	//   ....[91]....
        /*0670*/ 	.word	0x00002040
        /*0674*/ 	.word	0x000000ff
        /*0678*/ 	.word	0x00000000
        /*067c*/ 	.short	0x010a
        /*067e*/ 	.byte	0x04
	.zero		1


	//   ....[92]....
        /*0680*/ 	.word	0x00002080
        /*0684*/ 	.word	0x000000ff
        /*0688*/ 	.word	0x00000000
        /*068c*/ 	.short	0x010a
        /*068e*/ 	.byte	0x04
	.zero		1


	//   ....[93]....
        /*0690*/ 	.word	0x000023c0
        /*0694*/ 	.word	0x000000ff
        /*0698*/ 	.word	0x00000000
        /*069c*/ 	.short	0x0101
        /*069e*/ 	.byte	0x04
	.zero		1


	//   ....[94]....
        /*06a0*/ 	.word	0x000024c0
        /*06a4*/ 	.word	0x00000003
        /*06a8*/ 	.word	0x00000000
        /*06ac*/ 	.short	0x0101
        /*06ae*/ 	.byte	0x30
	.zero		1


	//   ....[95]....
        /*06b0*/ 	.word	0x00002590
        /*06b4*/ 	.word	0x000000ff
        /*06b8*/ 	.word	0x00000000
        /*06bc*/ 	.short	0x0101
        /*06be*/ 	.byte	0x06
	.zero		1


	//   ....[96]....
        /*06c0*/ 	.word	0x00002600
        /*06c4*/ 	.word	0x000000ff
        /*06c8*/ 	.word	0x00000008
        /*06cc*/ 	.short	0x010a
        /*06ce*/ 	.byte	0x2b
	.zero		1


	//   ....[97]....
        /*06d0*/ 	.word	0x00005fd0
        /*06d4*/ 	.word	0x00000000
        /*06d8*/ 	.word	0x00000000
        /*06dc*/ 	.short	0x0101
        /*06de*/ 	.byte	0x30
	.zero		1


	//   ....[98]....
        /*06e0*/ 	.word	0x000068a0
        /*06e4*/ 	.word	0x0000000b
        /*06e8*/ 	.word	0x00000148
        /*06ec*/ 	.short	0x010a
        /*06ee*/ 	.byte	0x3f
	.zero		1


	//   ....[99]....
        /*06f0*/ 	.word	0x00006c60
        /*06f4*/ 	.word	0x00000006
        /*06f8*/ 	.word	0x000002c8
        /*06fc*/ 	.short	0x0101
        /*06fe*/ 	.byte	0x3f
	.zero		1


	//   ....[100]....
        /*0700*/ 	.word	0x00007380
        /*0704*/ 	.word	0x00000007
        /*0708*/ 	.word	0x00000000
        /*070c*/ 	.short	0x010a
        /*070e*/ 	.byte	0x3f
	.zero		1


	//   ....[101]....
        /*0710*/ 	.word	0x00007400
        /*0714*/ 	.word	0x00000006
        /*0718*/ 	.word	0x00000000
        /*071c*/ 	.short	0x010a
        /*071e*/ 	.byte	0x3f
	.zero		1


	//   ....[102]....
        /*0720*/ 	.word	0x00007490
        /*0724*/ 	.word	0x00000007
        /*0728*/ 	.word	0x00000000
        /*072c*/ 	.short	0x010a
        /*072e*/ 	.byte	0x3f
	.zero		1


	//   ....[103]....
        /*0730*/ 	.word	0x00007520
        /*0734*/ 	.word	0x00000006
        /*0738*/ 	.word	0x00000000
        /*073c*/ 	.short	0x010a
        /*073e*/ 	.byte	0x3f
	.zero		1


	//   ....[104]....
        /*0740*/ 	.word	0x000075b0
        /*0744*/ 	.word	0x00000007
        /*0748*/ 	.word	0x00000000
        /*074c*/ 	.short	0x010a
        /*074e*/ 	.byte	0x3f
	.zero		1


	//   ....[105]....
        /*0750*/ 	.word	0x00007640
        /*0754*/ 	.word	0x00000006
        /*0758*/ 	.word	0x00000000
        /*075c*/ 	.short	0x010a
        /*075e*/ 	.byte	0x3f
	.zero		1


	//   ....[106]....
        /*0760*/ 	.word	0x000076d0
        /*0764*/ 	.word	0x00000007
        /*0768*/ 	.word	0x00000000
        /*076c*/ 	.short	0x010a
        /*076e*/ 	.byte	0x3f
	.zero		1


	//   ....[107]....
        /*0770*/ 	.word	0x00007760
        /*0774*/ 	.word	0x00000006
        /*0778*/ 	.word	0x00000000
        /*077c*/ 	.short	0x010a
        /*077e*/ 	.byte	0x3f
	.zero		1


	//   ....[108]....
        /*0780*/ 	.word	0x000077f0
        /*0784*/ 	.word	0x00000007
        /*0788*/ 	.word	0x00000000
        /*078c*/ 	.short	0x010a
        /*078e*/ 	.byte	0x3f
	.zero		1


	//   ....[109]....
        /*0790*/ 	.word	0x00007880
        /*0794*/ 	.word	0x00000006
        /*0798*/ 	.word	0x00000000
        /*079c*/ 	.short	0x010a
        /*079e*/ 	.byte	0x3f
	.zero		1


	//   ....[110]....
        /*07a0*/ 	.word	0x00007910
        /*07a4*/ 	.word	0x00000007
        /*07a8*/ 	.word	0x00000000
        /*07ac*/ 	.short	0x010a
        /*07ae*/ 	.byte	0x3f
	.zero		1


	//   ....[111]....
        /*07b0*/ 	.word	0x000079a0
        /*07b4*/ 	.word	0x00000006
        /*07b8*/ 	.word	0x00000000
        /*07bc*/ 	.short	0x010a
        /*07be*/ 	.byte	0x3f
	.zero		1


	//   ....[112]....
        /*07c0*/ 	.word	0x00007a30
        /*07c4*/ 	.word	0x00000007
        /*07c8*/ 	.word	0x00000000
        /*07cc*/ 	.short	0x010a
        /*07ce*/ 	.byte	0x3f
	.zero		1


	//   ....[113]....
        /*07d0*/ 	.word	0x00007ac0
        /*07d4*/ 	.word	0x00000006
        /*07d8*/ 	.word	0x00000000
        /*07dc*/ 	.short	0x010a
        /*07de*/ 	.byte	0x3f
	.zero		1


	//   ....[114]....
        /*07e0*/ 	.word	0x00007b50
        /*07e4*/ 	.word	0x00000007
        /*07e8*/ 	.word	0x00000000
        /*07ec*/ 	.short	0x010a
        /*07ee*/ 	.byte	0x3f
	.zero		1


	//   ....[115]....
        /*07f0*/ 	.word	0x00007be0
        /*07f4*/ 	.word	0x00000006
        /*07f8*/ 	.word	0x00000000
        /*07fc*/ 	.short	0x010a
        /*07fe*/ 	.byte	0x3f
	.zero		1


	//   ....[116]....
        /*0800*/ 	.word	0x00007c70
        /*0804*/ 	.word	0x00000007
        /*0808*/ 	.word	0x00000000
        /*080c*/ 	.short	0x010a
        /*080e*/ 	.byte	0x3f
	.zero		1


	//   ....[117]....
        /*0810*/ 	.word	0x00007d00
        /*0814*/ 	.word	0x00000006
        /*0818*/ 	.word	0x00000000
        /*081c*/ 	.short	0x010a
        /*081e*/ 	.byte	0x3f
	.zero		1


	//   ....[118]....
        /*0820*/ 	.word	0x00007d90
        /*0824*/ 	.word	0x00000007
        /*0828*/ 	.word	0x00000000
        /*082c*/ 	.short	0x010a
        /*082e*/ 	.byte	0x3f
	.zero		1


	//   ....[119]....
        /*0830*/ 	.word	0x00007e20
        /*0834*/ 	.word	0x00000006
        /*0838*/ 	.word	0x00000000
        /*083c*/ 	.short	0x010a
        /*083e*/ 	.byte	0x3f
	.zero		1


	//   ....[120]....
        /*0840*/ 	.word	0x00007eb0
        /*0844*/ 	.word	0x00000007
        /*0848*/ 	.word	0x00000000
        /*084c*/ 	.short	0x010a
        /*084e*/ 	.byte	0x3f
	.zero		1


	//   ....[121]....
        /*0850*/ 	.word	0x00007f40
        /*0854*/ 	.word	0x00000006
        /*0858*/ 	.word	0x00000000
        /*085c*/ 	.short	0x010a
        /*085e*/ 	.byte	0x3f
	.zero		1


	//   ....[122]....
        /*0860*/ 	.word	0x00007fd0
        /*0864*/ 	.word	0x00000007
        /*0868*/ 	.word	0x00000000
        /*086c*/ 	.short	0x010a
        /*086e*/ 	.byte	0x3f
	.zero		1


	//   ....[123]....
        /*0870*/ 	.word	0x00008060
        /*0874*/ 	.word	0x00000006
        /*0878*/ 	.word	0x00000000
        /*087c*/ 	.short	0x010a
        /*087e*/ 	.byte	0x3f
	.zero		1


	//   ....[124]....
        /*0880*/ 	.word	0x000080f0
        /*0884*/ 	.word	0x00000007
        /*0888*/ 	.word	0x00000000
        /*088c*/ 	.short	0x010a
        /*088e*/ 	.byte	0x3f
	.zero		1


	//   ....[125]....
        /*0890*/ 	.word	0x00008180
        /*0894*/ 	.word	0x00000006
        /*0898*/ 	.word	0x00000000
        /*089c*/ 	.short	0x010a
        /*089e*/ 	.byte	0x3f
	.zero		1


	//   ....[126]....
        /*08a0*/ 	.word	0x00008210
        /*08a4*/ 	.word	0x00000007
        /*08a8*/ 	.word	0x00000000
        /*08ac*/ 	.short	0x010a
        /*08ae*/ 	.byte	0x3f
	.zero		1


	//   ....[127]....
        /*08b0*/ 	.word	0x000082a0
        /*08b4*/ 	.word	0x00000006
        /*08b8*/ 	.word	0x00000000
        /*08bc*/ 	.short	0x010a
        /*08be*/ 	.byte	0x3f
	.zero		1


	//   ....[128]....
        /*08c0*/ 	.word	0x00008330
        /*08c4*/ 	.word	0x00000007
        /*08c8*/ 	.word	0x00000000
        /*08cc*/ 	.short	0x010a
        /*08ce*/ 	.byte	0x3f
	.zero		1


	//   ....[129]....
        /*08d0*/ 	.word	0x000083c0
        /*08d4*/ 	.word	0x00000006
        /*08d8*/ 	.word	0x00000000
        /*08dc*/ 	.short	0x010a
        /*08de*/ 	.byte	0x3f
	.zero		1


	//   ....[130]....
        /*08e0*/ 	.word	0x00008450
        /*08e4*/ 	.word	0x00000007
        /*08e8*/ 	.word	0x00000000
        /*08ec*/ 	.short	0x010a
        /*08ee*/ 	.byte	0x3f
	.zero		1


	//   ....[131]....
        /*08f0*/ 	.word	0x000084e0
        /*08f4*/ 	.word	0x00000006
        /*08f8*/ 	.word	0x00000000
        /*08fc*/ 	.short	0x010a
        /*08fe*/ 	.byte	0x3f
	.zero		1


	//   ....[132]....
        /*0900*/ 	.word	0x00008570
        /*0904*/ 	.word	0x00000007
        /*0908*/ 	.word	0x00000000
        /*090c*/ 	.short	0x010a
        /*090e*/ 	.byte	0x3f
	.zero		1


	//   ....[133]....
        /*0910*/ 	.word	0x00008600
        /*0914*/ 	.word	0x00000006
        /*0918*/ 	.word	0x00000000
        /*091c*/ 	.short	0x010a
        /*091e*/ 	.byte	0x3f
	.zero		1


	//   ....[134]....
        /*0920*/ 	.word	0x00008690
        /*0924*/ 	.word	0x00000007
        /*0928*/ 	.word	0x00000000
        /*092c*/ 	.short	0x010a
        /*092e*/ 	.byte	0x3f
	.zero		1


	//   ....[135]....
        /*0930*/ 	.word	0x00008720
        /*0934*/ 	.word	0x00000006
        /*0938*/ 	.word	0x00000000
        /*093c*/ 	.short	0x010a
        /*093e*/ 	.byte	0x3f
	.zero		1


	//   ....[136]....
        /*0940*/ 	.word	0x000087b0
        /*0944*/ 	.word	0x00000007
        /*0948*/ 	.word	0x00000000
        /*094c*/ 	.short	0x010a
        /*094e*/ 	.byte	0x3f
	.zero		1


	//   ....[137]....
        /*0950*/ 	.word	0x00008840
        /*0954*/ 	.word	0x00000006
        /*0958*/ 	.word	0x00000000
        /*095c*/ 	.short	0x010a
        /*095e*/ 	.byte	0x3f
	.zero		1


	//   ....[138]....
        /*0960*/ 	.word	0x000088d0
        /*0964*/ 	.word	0x00000007
        /*0968*/ 	.word	0x00000000
        /*096c*/ 	.short	0x010a
        /*096e*/ 	.byte	0x3f
	.zero		1


	//   ....[139]....
        /*0970*/ 	.word	0x00008960
        /*0974*/ 	.word	0x00000006
        /*0978*/ 	.word	0x00000000
        /*097c*/ 	.short	0x010a
        /*097e*/ 	.byte	0x3f
	.zero		1


	//   ....[140]....
        /*0980*/ 	.word	0x000089f0
        /*0984*/ 	.word	0x00000005
        /*0988*/ 	.word	0x00000000
        /*098c*/ 	.short	0x010a
        /*098e*/ 	.byte	0x3f
	.zero		1


	//   ....[141]....
        /*0990*/ 	.word	0x00008a60
        /*0994*/ 	.word	0x00000003
        /*0998*/ 	.word	0xfffffff8
        /*099c*/ 	.short	0x010a
        /*099e*/ 	.byte	0x3f
	.zero		1


	//   ....[142]....
        /*09a0*/ 	.word	0x00008ab0
        /*09a4*/ 	.word	0x00000003
        /*09a8*/ 	.word	0x00000000
        /*09ac*/ 	.short	0x010a
        /*09ae*/ 	.byte	0x3f
	.zero		1


	//   ....[143]....
        /*09b0*/ 	.word	0x00008b10
        /*09b4*/ 	.word	0x00000004
        /*09b8*/ 	.word	0x00000000
        /*09bc*/ 	.short	0x010a
        /*09be*/ 	.byte	0x3f
	.zero		1


	//   ....[144]....
        /*09c0*/ 	.word	0x00008b70
        /*09c4*/ 	.word	0x00000003
        /*09c8*/ 	.word	0x00000008
        /*09cc*/ 	.short	0x010a
        /*09ce*/ 	.byte	0x3f
	.zero		1


	//   ....[145]....
        /*09d0*/ 	.word	0x00008c40
        /*09d4*/ 	.word	0x0000000b
        /*09d8*/ 	.word	0x00000148
        /*09dc*/ 	.short	0x010a
        /*09de*/ 	.byte	0x3f
	.zero		1


	//   ....[146]....
        /*09e0*/ 	.word	0x00008d10
        /*09e4*/ 	.word	0x00000007
        /*09e8*/ 	.word	0x00000000
        /*09ec*/ 	.short	0x010a
        /*09ee*/ 	.byte	0x3f
	.zero		1


	//   ....[147]....
        /*09f0*/ 	.word	0x00008d60
        /*09f4*/ 	.word	0x00000006
        /*09f8*/ 	.word	0x00000000
        /*09fc*/ 	.short	0x010a
        /*09fe*/ 	.byte	0x3f
	.zero		1


	//   ....[148]....
        /*0a00*/ 	.word	0x00008db0
        /*0a04*/ 	.word	0x00000007
        /*0a08*/ 	.word	0x00000000
        /*0a0c*/ 	.short	0x010a
        /*0a0e*/ 	.byte	0x3f
	.zero		1


	//   ....[149]....
        /*0a10*/ 	.word	0x00008e00
        /*0a14*/ 	.word	0x00000006
        /*0a18*/ 	.word	0x00000000
        /*0a1c*/ 	.short	0x010a
        /*0a1e*/ 	.byte	0x3f
	.zero		1


	//   ....[150]....
        /*0a20*/ 	.word	0x00008e50
        /*0a24*/ 	.word	0x00000007
        /*0a28*/ 	.word	0x00000000
        /*0a2c*/ 	.short	0x010a
        /*0a2e*/ 	.byte	0x3f
	.zero		1


	//   ....[151]....
        /*0a30*/ 	.word	0x00008ea0
        /*0a34*/ 	.word	0x00000006
        /*0a38*/ 	.word	0x00000000
        /*0a3c*/ 	.short	0x010a
        /*0a3e*/ 	.byte	0x3f
	.zero		1


	//   ....[152]....
        /*0a40*/ 	.word	0x00008ef0
        /*0a44*/ 	.word	0x00000007
        /*0a48*/ 	.word	0x00000000
        /*0a4c*/ 	.short	0x010a
        /*0a4e*/ 	.byte	0x3f
	.zero		1


	//   ....[153]....
        /*0a50*/ 	.word	0x00008f40
        /*0a54*/ 	.word	0x00000006
        /*0a58*/ 	.word	0x00000000
        /*0a5c*/ 	.short	0x010a
        /*0a5e*/ 	.byte	0x3f
	.zero		1


	//   ....[154]....
        /*0a60*/ 	.word	0x00008f90
        /*0a64*/ 	.word	0x00000007
        /*0a68*/ 	.word	0x00000000
        /*0a6c*/ 	.short	0x010a
        /*0a6e*/ 	.byte	0x3f
	.zero		1


	//   ....[155]....
        /*0a70*/ 	.word	0x00008fe0
        /*0a74*/ 	.word	0x00000006
        /*0a78*/ 	.word	0x00000000
        /*0a7c*/ 	.short	0x010a
        /*0a7e*/ 	.byte	0x3f
	.zero		1


	//   ....[156]....
        /*0a80*/ 	.word	0x00009030
        /*0a84*/ 	.word	0x00000007
        /*0a88*/ 	.word	0x00000000
        /*0a8c*/ 	.short	0x010a
        /*0a8e*/ 	.byte	0x3f
	.zero		1


	//   ....[157]....
        /*0a90*/ 	.word	0x00009080
        /*0a94*/ 	.word	0x00000006
        /*0a98*/ 	.word	0x00000000
        /*0a9c*/ 	.short	0x010a
        /*0a9e*/ 	.byte	0x3f
	.zero		1


	//   ....[158]....
        /*0aa0*/ 	.word	0x000090d0
        /*0aa4*/ 	.word	0x00000007
        /*0aa8*/ 	.word	0x00000000
        /*0aac*/ 	.short	0x010a
        /*0aae*/ 	.byte	0x3f
	.zero		1


	//   ....[159]....
        /*0ab0*/ 	.word	0x00009120
        /*0ab4*/ 	.word	0x00000006
        /*0ab8*/ 	.word	0x00000000
        /*0abc*/ 	.short	0x010a
        /*0abe*/ 	.byte	0x3f
	.zero		1


	//   ....[160]....
        /*0ac0*/ 	.word	0x00009170
        /*0ac4*/ 	.word	0x00000007
        /*0ac8*/ 	.word	0x00000000
        /*0acc*/ 	.short	0x010a
        /*0ace*/ 	.byte	0x3f
	.zero		1


	//   ....[161]....
        /*0ad0*/ 	.word	0x000091c0
        /*0ad4*/ 	.word	0x00000006
        /*0ad8*/ 	.word	0x00000000
        /*0adc*/ 	.short	0x010a
        /*0ade*/ 	.byte	0x3f
	.zero		1


	//   ....[162]....
        /*0ae0*/ 	.word	0x00009210
        /*0ae4*/ 	.word	0x00000007
        /*0ae8*/ 	.word	0x00000000
        /*0aec*/ 	.short	0x010a
        /*0aee*/ 	.byte	0x3f
	.zero		1


	//   ....[163]....
        /*0af0*/ 	.word	0x00009260
        /*0af4*/ 	.word	0x00000006
        /*0af8*/ 	.word	0x00000000
        /*0afc*/ 	.short	0x010a
        /*0afe*/ 	.byte	0x3f
	.zero		1


	//   ....[164]....
        /*0b00*/ 	.word	0x000092b0
        /*0b04*/ 	.word	0x00000007
        /*0b08*/ 	.word	0x00000000
        /*0b0c*/ 	.short	0x010a
        /*0b0e*/ 	.byte	0x3f
	.zero		1


	//   ....[165]....
        /*0b10*/ 	.word	0x00009300
        /*0b14*/ 	.word	0x00000006
        /*0b18*/ 	.word	0x00000000
        /*0b1c*/ 	.short	0x010a
        /*0b1e*/ 	.byte	0x3f
	.zero		1


	//   ....[166]....
        /*0b20*/ 	.word	0x00009350
        /*0b24*/ 	.word	0x00000007
        /*0b28*/ 	.word	0x00000000
        /*0b2c*/ 	.short	0x010a
        /*0b2e*/ 	.byte	0x3f
	.zero		1


	//   ....[167]....
        /*0b30*/ 	.word	0x000093a0
        /*0b34*/ 	.word	0x00000006
        /*0b38*/ 	.word	0x00000000
        /*0b3c*/ 	.short	0x010a
        /*0b3e*/ 	.byte	0x3f
	.zero		1


	//   ....[168]....
        /*0b40*/ 	.word	0x000093f0
        /*0b44*/ 	.word	0x00000007
        /*0b48*/ 	.word	0x00000000
        /*0b4c*/ 	.short	0x010a
        /*0b4e*/ 	.byte	0x3f
	.zero		1


	//   ....[169]....
        /*0b50*/ 	.word	0x00009440
        /*0b54*/ 	.word	0x00000006
        /*0b58*/ 	.word	0x00000000
        /*0b5c*/ 	.short	0x010a
        /*0b5e*/ 	.byte	0x3f
	.zero		1


	//   ....[170]....
        /*0b60*/ 	.word	0x00009490
        /*0b64*/ 	.word	0x00000007
        /*0b68*/ 	.word	0x00000000
        /*0b6c*/ 	.short	0x010a
        /*0b6e*/ 	.byte	0x3f
	.zero		1


	//   ....[171]....
        /*0b70*/ 	.word	0x000094e0
        /*0b74*/ 	.word	0x00000006
        /*0b78*/ 	.word	0x00000000
        /*0b7c*/ 	.short	0x010a
        /*0b7e*/ 	.byte	0x3f
	.zero		1


	//   ....[172]....
        /*0b80*/ 	.word	0x00009530
        /*0b84*/ 	.word	0x00000007
        /*0b88*/ 	.word	0x00000000
        /*0b8c*/ 	.short	0x010a
        /*0b8e*/ 	.byte	0x3f
	.zero		1


	//   ....[173]....
        /*0b90*/ 	.word	0x00009580
        /*0b94*/ 	.word	0x00000006
        /*0b98*/ 	.word	0x00000000
        /*0b9c*/ 	.short	0x010a
        /*0b9e*/ 	.byte	0x3f
	.zero		1


	//   ....[174]....
        /*0ba0*/ 	.word	0x000095d0
        /*0ba4*/ 	.word	0x00000007
        /*0ba8*/ 	.word	0x00000000
        /*0bac*/ 	.short	0x010a
        /*0bae*/ 	.byte	0x3f
	.zero		1


	//   ....[175]....
        /*0bb0*/ 	.word	0x00009620
        /*0bb4*/ 	.word	0x00000006
        /*0bb8*/ 	.word	0x00000000
        /*0bbc*/ 	.short	0x010a
        /*0bbe*/ 	.byte	0x3f
	.zero		1


	//   ....[176]....
        /*0bc0*/ 	.word	0x00009670
        /*0bc4*/ 	.word	0x00000007
        /*0bc8*/ 	.word	0x00000000
        /*0bcc*/ 	.short	0x010a
        /*0bce*/ 	.byte	0x3f
	.zero		1


	//   ....[177]....
        /*0bd0*/ 	.word	0x000096c0
        /*0bd4*/ 	.word	0x00000006
        /*0bd8*/ 	.word	0x00000000
        /*0bdc*/ 	.short	0x010a
        /*0bde*/ 	.byte	0x3f
	.zero		1


	//   ....[178]....
        /*0be0*/ 	.word	0x00009710
        /*0be4*/ 	.word	0x00000007
        /*0be8*/ 	.word	0x00000000
        /*0bec*/ 	.short	0x010a
        /*0bee*/ 	.byte	0x3f
	.zero		1


	//   ....[179]....
        /*0bf0*/ 	.word	0x00009760
        /*0bf4*/ 	.word	0x00000006
        /*0bf8*/ 	.word	0x00000000
        /*0bfc*/ 	.short	0x010a
        /*0bfe*/ 	.byte	0x3f
	.zero		1


	//   ....[180]....
        /*0c00*/ 	.word	0x000097b0
        /*0c04*/ 	.word	0x00000007
        /*0c08*/ 	.word	0x00000000
        /*0c0c*/ 	.short	0x010a
        /*0c0e*/ 	.byte	0x3f
	.zero		1


	//   ....[181]....
        /*0c10*/ 	.word	0x00009800
        /*0c14*/ 	.word	0x00000006
        /*0c18*/ 	.word	0x00000000
        /*0c1c*/ 	.short	0x010a
        /*0c1e*/ 	.byte	0x3f
	.zero		1


	//   ....[182]....
        /*0c20*/ 	.word	0x00009850
        /*0c24*/ 	.word	0x00000007
        /*0c28*/ 	.word	0x00000000
        /*0c2c*/ 	.short	0x010a
        /*0c2e*/ 	.byte	0x3f
	.zero		1


	//   ....[183]....
        /*0c30*/ 	.word	0x000098a0
        /*0c34*/ 	.word	0x00000006
        /*0c38*/ 	.word	0x00000000
        /*0c3c*/ 	.short	0x010a
        /*0c3e*/ 	.byte	0x3f
	.zero		1


	//   ....[184]....
        /*0c40*/ 	.word	0x000098f0
        /*0c44*/ 	.word	0x00000007
        /*0c48*/ 	.word	0x00000000
        /*0c4c*/ 	.short	0x010a
        /*0c4e*/ 	.byte	0x3f
	.zero		1


	//   ....[185]....
        /*0c50*/ 	.word	0x00009940
        /*0c54*/ 	.word	0x00000006
        /*0c58*/ 	.word	0x00000000
        /*0c5c*/ 	.short	0x010a
        /*0c5e*/ 	.byte	0x3f
	.zero		1


	//----- nvinfo : EIATTR_NUM_MBARRIERS
	.align		4
.L_37:
        /*0c60*/ 	.byte	0x03, 0x38
        /*0c62*/ 	.short	0x0058


	//----- nvinfo : EIATTR_EXIT_INSTR_OFFSETS
	.align		4
        /*0c64*/ 	.byte	0x04, 0x1c
        /*0c66*/ 	.short	(.L_39 - .L_38)


	//   ....[0]....
.L_38:
        /*0c68*/ 	.word	0x00001650


	//   ....[1]....
        /*0c6c*/ 	.word	0x000016b0


	//   ....[2]....
        /*0c70*/ 	.word	0x000065d0


	//   ....[3]....
        /*0c74*/ 	.word	0x00006600


	//   ....[4]....
        /*0c78*/ 	.word	0x00008a40


	//----- nvinfo : EIATTR_MAX_THREADS
	.align		4
.L_39:
        /*0c7c*/ 	.byte	0x04, 0x05
        /*0c7e*/ 	.short	(.L_41 - .L_40)
.L_40:
        /*0c80*/ 	.word	0x00000180
        /*0c84*/ 	.word	0x00000001
        /*0c88*/ 	.word	0x00000001


	//----- nvinfo : EIATTR_CRS_STACK_SIZE
	.align		4
.L_41:
        /*0c8c*/ 	.byte	0x04, 0x1e
        /*0c8e*/ 	.short	(.L_43 - .L_42)
.L_42:
        /*0c90*/ 	.word	0x00000000


	//----- nvinfo : EIATTR_CBANK_PARAM_SIZE
	.align		4
.L_43:
        /*0c94*/ 	.byte	0x03, 0x19
        /*0c96*/ 	.short	0x0470


	//----- nvinfo : EIATTR_PARAM_CBANK
	.align		4
        /*0c98*/ 	.byte	0x04, 0x0a
        /*0c9a*/ 	.short	(.L_45 - .L_44)
	.align		4
.L_44:
        /*0c9c*/ 	.word	index@(.nv.constant0._ZN7cutlass13device_kernelINS_4gemm6kernel13GemmUniversalIN4cute5tupleIJiiiiEEENS1_10collective13CollectiveMmaINS1_34MainloopSm90TmaGmmaWarpSpecializedILi41ENS5_IJNS4_1CILi1EEESB_SB_EEENS1_32KernelTmaWarpSpecializedPingpongEEENS5_IJNSA_ILi64EEENSA_ILi112EEENSA_ILi16EEEEEENS_10bfloat16_tENS5_IJlSB_lEEESJ_SK_NS4_8TiledMMAINS4_8MMA_AtomIJNS4_4SM904GMMA27MMA_64x16x16_F32BF16BF16_SSILNSO_5MajorE0ELSQ_0ELNSO_7ScaleInE1ELSR_1EEEEEENS4_6LayoutISC_NS5_IJNSA_ILi0EEESV_SV_EEEEENS5_IJNS4_10UnderscoreESY_SY_EEEEENS4_13SM90_TMA_LOADENS4_14ComposedLayoutINS4_7SwizzleILi1ELi4ELi3EEENS4_18smem_ptr_flag_bitsILi16EEENSU_INS5_IJNSA_ILi8EEESH_EEENS5_IJSH_SB_EEEEEEEvNS4_8identityES11_S1B_vS1C_EENS_8epilogue10collective6detail29Sm90TmaWarpSpecializedAdapterINS1F_15DefaultEpilogueISJ_SK_SK_NS1E_6thread17LinearCombinationISJ_Li1EffLNS1J_9ScaleType4KindE0ELNS_15FloatRoundStyleE2ESJ_EENS1_15EpilogueDefaultEEEEEvvEEEEvNT_6ParamsE)
        /*0ca0*/ 	.short	0x0210
        /*0ca2*/ 	.short	0x0470


	//----- nvinfo : EIATTR_SW_WAR
	.align		4
.L_45:
        /*0ca4*/ 	.byte	0x04, 0x36
        /*0ca6*/ 	.short	(.L_47 - .L_46)
.L_46:
        /*0ca8*/ 	.word	0x00000008
.L_47:


//--------------------- .nv.callgraph             --------------------------
	.section	.nv.callgraph,"",@"SHT_CUDA_CALLGRAPH"
	.align	4
	.sectionentsize	8
	.align		4
        /*0000*/ 	.word	0x00000000
	.align		4
        /*0004*/ 	.word	0xffffffff
	.align		4
        /*0008*/ 	.word	index@(_ZN7cutlass13device_kernelINS_4gemm6kernel13GemmUniversalIN4cute5tupleIJiiiiEEENS1_10collective13CollectiveMmaINS1_34MainloopSm90TmaGmmaWarpSpecializedILi41ENS5_IJNS4_1CILi1EEESB_SB_EEENS1_32KernelTmaWarpSpecializedPingpongEEENS5_IJNSA_ILi64EEENSA_ILi112EEENSA_ILi16EEEEEENS_10bfloat16_tENS5_IJlSB_lEEESJ_SK_NS4_8TiledMMAINS4_8MMA_AtomIJNS4_4SM904GMMA27MMA_64x16x16_F32BF16BF16_SSILNSO_5MajorE0ELSQ_0ELNSO_7ScaleInE1ELSR_1EEEEEENS4_6LayoutISC_NS5_IJNSA_ILi0EEESV_SV_EEEEENS5_IJNS4_10UnderscoreESY_SY_EEEEENS4_13SM90_TMA_LOADENS4_14ComposedLayoutINS4_7SwizzleILi1ELi4ELi3EEENS4_18smem_ptr_flag_bitsILi16EEENSU_INS5_IJNSA_ILi8EEESH_EEENS5_IJSH_SB_EEEEEEEvNS4_8identityES11_S1B_vS1C_EENS_8epilogue10collective6detail29Sm90TmaWarpSpecializedAdapterINS1F_15DefaultEpilogueISJ_SK_SK_NS1E_6thread17LinearCombinationISJ_Li1EffLNS1J_9ScaleType4KindE0ELNS_15FloatRoundStyleE2ESJ_EENS1_15EpilogueDefaultEEEEEvvEEEEvNT_6ParamsE)
	.align		4
        /*000c*/ 	.word	index@(__assertfail)
	.align		4
        /*0010*/ 	.word	0x00000000
	.align		4
        /*0014*/ 	.word	0xfffffffe
	.align		4
        /*0018*/ 	.word	0x00000000
	.align		4
        /*001c*/ 	.word	0xfffffffd
	.align		4
        /*0020*/ 	.word	0x00000000
	.align		4
        /*0024*/ 	.word	0xfffffffc


//--------------------- .nv.constant4             --------------------------
	.section	.nv.constant4,"a",@progbits
	.align	8
	.align		8
.nv.constant4:
        /*0000*/ 	.dword	__assertfail
	.align		8
        /*0008*/ 	.dword	__unnamed_1
	.align		8
        /*0010*/ 	.dword	_ZN40_INTERNAL_dc71671f_4_k_cu_9c16f952_177834cuda3std3__45__cpo5beginE
	.align		8
        /*0018*/ 	.dword	_ZN40_INTERNAL_dc71671f_4_k_cu_9c16f952_177834cuda3std3__45__cpo3endE
	.align		8
        /*0020*/ 	.dword	_ZN40_INTERNAL_dc71671f_4_k_cu_9c16f952_177834cuda3std3__45__cpo6cbeginE
	.align		8
        /*0028*/ 	.dword	_ZN40_INTERNAL_dc71671f_4_k_cu_9c16f952_177834cuda3std3__45__cpo4cendE
	.align		8
        /*0030*/ 	.dword	_ZN40_INTERNAL_dc71671f_4_k_cu_9c16f952_177834cuda3std3__442_GLOBAL__N__dc71671f_4_k_cu_9c16f952_177836ignoreE
	.align		8
        /*0038*/ 	.dword	_ZN40_INTERNAL_dc71671f_4_k_cu_9c16f952_177834cuda3std3__419piecewise_constructE
	.align		8
        /*0040*/ 	.dword	_ZN40_INTERNAL_dc71671f_4_k_cu_9c16f952_177834cuda3std3__48in_placeE
	.align		8
        /*0048*/ 	.dword	_ZN40_INTERNAL_dc71671f_4_k_cu_9c16f952_177834cuda3std6ranges3__45__cpo4swapE
	.align		8
        /*0050*/ 	.dword	_ZN40_INTERNAL_dc71671f_4_k_cu_9c16f952_177834cuda3std6ranges3__45__cpo9iter_moveE
	.align		8
        /*0058*/ 	.dword	_ZN40_INTERNAL_dc71671f_4_k_cu_9c16f952_177834cute7productE
	.align		8
        /*0060*/ 	.dword	_ZN40_INTERNAL_dc71671f_4_k_cu_9c16f952_177834cute1_E
	.align		8
        /*0068*/ 	.dword	$str$22
	.align		8
        /*0070*/ 	.dword	$str$23


//--------------------- .text._ZN7cutlass13device_kernelINS_4gemm6kernel13GemmUniversalIN4cute5tupleIJiiiiEEENS1_10collective13CollectiveMmaINS1_34MainloopSm90TmaGmmaWarpSpecializedILi41ENS5_IJNS4_1CILi1EEESB_SB_EEENS1_32KernelTmaWarpSpecializedPingpongEEENS5_IJNSA_ILi64EEENSA_ILi112EEENSA_ILi16EEEEEENS_10bfloat16_tENS5_IJlSB_lEEESJ_SK_NS4_8TiledMMAINS4_8MMA_AtomIJNS4_4SM904GMMA27MMA_64x16x16_F32BF16BF16_SSILNSO_5MajorE0ELSQ_0ELNSO_7ScaleInE1ELSR_1EEEEEENS4_6LayoutISC_NS5_IJNSA_ILi0EEESV_SV_EEEEENS5_IJNS4_10UnderscoreESY_SY_EEEEENS4_13SM90_TMA_LOADENS4_14ComposedLayoutINS4_7SwizzleILi1ELi4ELi3EEENS4_18smem_ptr_flag_bitsILi16EEENSU_INS5_IJNSA_ILi8EEESH_EEENS5_IJSH_SB_EEEEEEEvNS4_8identityES11_S1B_vS1C_EENS_8epilogue10collective6detail29Sm90TmaWarpSpecializedAdapterINS1F_15DefaultEpilogueISJ_SK_SK_NS1E_6thread17LinearCombinationISJ_Li1EffLNS1J_9ScaleType4KindE0ELNS_15FloatRoundStyleE2ESJ_EENS1_15EpilogueDefaultEEEEEvvEEEEvNT_6ParamsE --------------------------
	.section	.text._ZN7cutlass13device_kernelINS_4gemm6kernel13GemmUniversalIN4cute5tupleIJiiiiEEENS1_10collective13CollectiveMmaINS1_34MainloopSm90TmaGmmaWarpSpecializedILi41ENS5_IJNS4_1CILi1EEESB_SB_EEENS1_32KernelTmaWarpSpecializedPingpongEEENS5_IJNSA_ILi64EEENSA_ILi112EEENSA_ILi16EEEEEENS_10bfloat16_tENS5_IJlSB_lEEESJ_SK_NS4_8TiledMMAINS4_8MMA_AtomIJNS4_4SM904GMMA27MMA_64x16x16_F32BF16BF16_SSILNSO_5MajorE0ELSQ_0ELNSO_7ScaleInE1ELSR_1EEEEEENS4_6LayoutISC_NS5_IJNSA_ILi0EEESV_SV_EEEEENS5_IJNS4_10UnderscoreESY_SY_EEEEENS4_13SM90_TMA_LOADENS4_14ComposedLayoutINS4_7SwizzleILi1ELi4ELi3EEENS4_18smem_ptr_flag_bitsILi16EEENSU_INS5_IJNSA_ILi8EEESH_EEENS5_IJSH_SB_EEEEEEEvNS4_8identityES11_S1B_vS1C_EENS_8epilogue10collective6detail29Sm90TmaWarpSpecializedAdapterINS1F_15DefaultEpilogueISJ_SK_SK_NS1E_6thread17LinearCombinationISJ_Li1EffLNS1J_9ScaleType4KindE0ELNS_15FloatRoundStyleE2ESJ_EENS1_15EpilogueDefaultEEEEEvvEEEEvNT_6ParamsE,"ax",@progbits
	.align	128
.text._ZN7cutlass13device_kernelINS_4gemm6kernel13GemmUniversalIN4cute5tupleIJiiiiEEENS1_10collective13CollectiveMmaINS1_34MainloopSm90TmaGmmaWarpSpecializedILi41ENS5_IJNS4_1CILi1EEESB_SB_EEENS1_32KernelTmaWarpSpecializedPingpongEEENS5_IJNSA_ILi64EEENSA_ILi112EEENSA_ILi16EEEEEENS_10bfloat16_tENS5_IJlSB_lEEESJ_SK_NS4_8TiledMMAINS4_8MMA_AtomIJNS4_4SM904GMMA27MMA_64x16x16_F32BF16BF16_SSILNSO_5MajorE0ELSQ_0ELNSO_7ScaleInE1ELSR_1EEEEEENS4_6LayoutISC_NS5_IJNSA_ILi0EEESV_SV_EEEEENS5_IJNS4_10UnderscoreESY_SY_EEEEENS4_13SM90_TMA_LOADENS4_14ComposedLayoutINS4_7SwizzleILi1ELi4ELi3EEENS4_18smem_ptr_flag_bitsILi16EEENSU_INS5_IJNSA_ILi8EEESH_EEENS5_IJSH_SB_EEEEEEEvNS4_8identityES11_S1B_vS1C_EENS_8epilogue10collective6detail29Sm90TmaWarpSpecializedAdapterINS1F_15DefaultEpilogueISJ_SK_SK_NS1E_6thread17LinearCombinationISJ_Li1EffLNS1J_9ScaleType4KindE0ELNS_15FloatRoundStyleE2ESJ_EENS1_15EpilogueDefaultEEEEEvvEEEEvNT_6ParamsE:
        .type           _ZN7cutlass13device_kernelINS_4gemm6kernel13GemmUniversalIN4cute5tupleIJiiiiEEENS1_10collective13CollectiveMmaINS1_34MainloopSm90TmaGmmaWarpSpecializedILi41ENS5_IJNS4_1CILi1EEESB_SB_EEENS1_32KernelTmaWarpSpecializedPingpongEEENS5_IJNSA_ILi64EEENSA_ILi112EEENSA_ILi16EEEEEENS_10bfloat16_tENS5_IJlSB_lEEESJ_SK_NS4_8TiledMMAINS4_8MMA_AtomIJNS4_4SM904GMMA27MMA_64x16x16_F32BF16BF16_SSILNSO_5MajorE0ELSQ_0ELNSO_7ScaleInE1ELSR_1EEEEEENS4_6LayoutISC_NS5_IJNSA_ILi0EEESV_SV_EEEEENS5_IJNS4_10UnderscoreESY_SY_EEEEENS4_13SM90_TMA_LOADENS4_14ComposedLayoutINS4_7SwizzleILi1ELi4ELi3EEENS4_18smem_ptr_flag_bitsILi16EEENSU_INS5_IJNSA_ILi8EEESH_EEENS5_IJSH_SB_EEEEEEEvNS4_8identityES11_S1B_vS1C_EENS_8epilogue10collective6detail29Sm90TmaWarpSpecializedAdapterINS1F_15DefaultEpilogueISJ_SK_SK_NS1E_6thread17LinearCombinationISJ_Li1EffLNS1J_9ScaleType4KindE0ELNS_15FloatRoundStyleE2ESJ_EENS1_15EpilogueDefaultEEEEEvvEEEEvNT_6ParamsE,@function
        .size           _ZN7cutlass13device_kernelINS_4gemm6kernel13GemmUniversalIN4cute5tupleIJiiiiEEENS1_10collective13CollectiveMmaINS1_34MainloopSm90TmaGmmaWarpSpecializedILi41ENS5_IJNS4_1CILi1EEESB_SB_EEENS1_32KernelTmaWarpSpecializedPingpongEEENS5_IJNSA_ILi64EEENSA_ILi112EEENSA_ILi16EEEEEENS_10bfloat16_tENS5_IJlSB_lEEESJ_SK_NS4_8TiledMMAINS4_8MMA_AtomIJNS4_4SM904GMMA27MMA_64x16x16_F32BF16BF16_SSILNSO_5MajorE0ELSQ_0ELNSO_7ScaleInE1ELSR_1EEEEEENS4_6LayoutISC_NS5_IJNSA_ILi0EEESV_SV_EEEEENS5_IJNS4_10UnderscoreESY_SY_EEEEENS4_13SM90_TMA_LOADENS4_14ComposedLayoutINS4_7SwizzleILi1ELi4ELi3EEENS4_18smem_ptr_flag_bitsILi16EEENSU_INS5_IJNSA_ILi8EEESH_EEENS5_IJSH_SB_EEEEEEEvNS4_8identityES11_S1B_vS1C_EENS_8epilogue10collective6detail29Sm90TmaWarpSpecializedAdapterINS1F_15DefaultEpilogueISJ_SK_SK_NS1E_6thread17LinearCombinationISJ_Li1EffLNS1J_9ScaleType4KindE0ELNS_15FloatRoundStyleE2ESJ_EENS1_15EpilogueDefaultEEEEEvvEEEEvNT_6ParamsE,(.L_x_256 - _ZN7cutlass13device_kernelINS_4gemm6kernel13GemmUniversalIN4cute5tupleIJiiiiEEENS1_10collective13CollectiveMmaINS1_34MainloopSm90TmaGmmaWarpSpecializedILi41ENS5_IJNS4_1CILi1EEESB_SB_EEENS1_32KernelTmaWarpSpecializedPingpongEEENS5_IJNSA_ILi64EEENSA_ILi112EEENSA_ILi16EEEEEENS_10bfloat16_tENS5_IJlSB_lEEESJ_SK_NS4_8TiledMMAINS4_8MMA_AtomIJNS4_4SM904GMMA27MMA_64x16x16_F32BF16BF16_SSILNSO_5MajorE0ELSQ_0ELNSO_7ScaleInE1ELSR_1EEEEEENS4_6LayoutISC_NS5_IJNSA_ILi0EEESV_SV_EEEEENS5_IJNS4_10UnderscoreESY_SY_EEEEENS4_13SM90_TMA_LOADENS4_14ComposedLayoutINS4_7SwizzleILi1ELi4ELi3EEENS4_18smem_ptr_flag_bitsILi16EEENSU_INS5_IJNSA_ILi8EEESH_EEENS5_IJSH_SB_EEEEEEEvNS4_8identityES11_S1B_vS1C_EENS_8epilogue10collective6detail29Sm90TmaWarpSpecializedAdapterINS1F_15DefaultEpilogueISJ_SK_SK_NS1E_6thread17LinearCombinationISJ_Li1EffLNS1J_9ScaleType4KindE0ELNS_15FloatRoundStyleE2ESJ_EENS1_15EpilogueDefaultEEEEEvvEEEEvNT_6ParamsE)
        .other          _ZN7cutlass13device_kernelINS_4gemm6kernel13GemmUniversalIN4cute5tupleIJiiiiEEENS1_10collective13CollectiveMmaINS1_34MainloopSm90TmaGmmaWarpSpecializedILi41ENS5_IJNS4_1CILi1EEESB_SB_EEENS1_32KernelTmaWarpSpecializedPingpongEEENS5_IJNSA_ILi64EEENSA_ILi112EEENSA_ILi16EEEEEENS_10bfloat16_tENS5_IJlSB_lEEESJ_SK_NS4_8TiledMMAINS4_8MMA_AtomIJNS4_4SM904GMMA27MMA_64x16x16_F32BF16BF16_SSILNSO_5MajorE0ELSQ_0ELNSO_7ScaleInE1ELSR_1EEEEEENS4_6LayoutISC_NS5_IJNSA_ILi0EEESV_SV_EEEEENS5_IJNS4_10UnderscoreESY_SY_EEEEENS4_13SM90_TMA_LOADENS4_14ComposedLayoutINS4_7SwizzleILi1ELi4ELi3EEENS4_18smem_ptr_flag_bitsILi16EEENSU_INS5_IJNSA_ILi8EEESH_EEENS5_IJSH_SB_EEEEEEEvNS4_8identityES11_S1B_vS1C_EENS_8epilogue10collective6detail29Sm90TmaWarpSpecializedAdapterINS1F_15DefaultEpilogueISJ_SK_SK_NS1E_6thread17LinearCombinationISJ_Li1EffLNS1J_9ScaleType4KindE0ELNS_15FloatRoundStyleE2ESJ_EENS1_15EpilogueDefaultEEEEEvvEEEEvNT_6ParamsE,@"STO_CUDA_ENTRY STV_DEFAULT"
_ZN7cutlass13device_kernelINS_4gemm6kernel13GemmUniversalIN4cute5tupleIJiiiiEEENS1_10collective13CollectiveMmaINS1_34MainloopSm90TmaGmmaWarpSpecializedILi41ENS5_IJNS4_1CILi1EEESB_SB_EEENS1_32KernelTmaWarpSpecializedPingpongEEENS5_IJNSA_ILi64EEENSA_ILi112EEENSA_ILi16EEEEEENS_10bfloat16_tENS5_IJlSB_lEEESJ_SK_NS4_8TiledMMAINS4_8MMA_AtomIJNS4_4SM904GMMA27MMA_64x16x16_F32BF16BF16_SSILNSO_5MajorE0ELSQ_0ELNSO_7ScaleInE1ELSR_1EEEEEENS4_6LayoutISC_NS5_IJNSA_ILi0EEESV_SV_EEEEENS5_IJNS4_10UnderscoreESY_SY_EEEEENS4_13SM90_TMA_LOADENS4_14ComposedLayoutINS4_7SwizzleILi1ELi4ELi3EEENS4_18smem_ptr_flag_bitsILi16EEENSU_INS5_IJNSA_ILi8EEESH_EEENS5_IJSH_SB_EEEEEEEvNS4_8identityES11_S1B_vS1C_EENS_8epilogue10collective6detail29Sm90TmaWarpSpecializedAdapterINS1F_15DefaultEpilogueISJ_SK_SK_NS1E_6thread17LinearCombinationISJ_Li1EffLNS1J_9ScaleType4KindE0ELNS_15FloatRoundStyleE2ESJ_EENS1_15EpilogueDefaultEEEEEvvEEEEvNT_6ParamsE:
[----:B------:R-:W0:Y:S02]  /*0000*/  LDC R1, c[0x0][0x28] ;  /* 0x00000a00ff017b82 */ /* 0x000e240000000800 */
[----:B0-----:R-:W-:Y:S01]  /*0010*/  VIADD R1, R1, 0xfffffff8 ;  /* 0xfffffff801017836 */ /* 0x001fe20000000000 */
[----:B------:R-:W0:Y:S01]  /*0020*/  S2R R5, SR_TID.X ;  /* 0x0000000000057919 */ /* 0x000e220000002100 */
[----:B------:R-:W-:Y:S01]  /*0030*/  ELECT P0, URZ, PT ;  /* 0x00000000003f782f */ /* 0x000fe20003800000 */
[----:B------:R-:W-:Y:S01]  /*0040*/  BSSY B0, `(.L_x_0) ;  /* 0x000000f000007945 */ /* 0x000fe20003800000 */
[--C-:B0-----:R-:W-:Y:S02]  /*0050*/  SHF.R.U32.HI R0, RZ, 0x5, R5.reuse ;  /* 0x00000005ff007819 */ /* 0x101fe40000011605 */
[----:B------:R-:W-:-:S03]  /*0060*/  SHF.R.U32.HI R4, RZ, 0x7, R5 ;  /* 0x00000007ff047819 */ /* 0x000fc60000011605 */
[----:B------:R-:W0:Y:S04]  /*0070*/  SHFL.IDX PT, R2, R0, RZ, 0x1f ;  /* 0x00001fff00027589 */ /* 0x000e2800000e0000 */
[----:B------:R1:W2:Y:S01]  /*0080*/  SHFL.IDX PT, R7, R4, RZ, 0x1f ;  /* 0x00001fff04077589 */ /* 0x0002a200000e0000 */
[----:B0-----:R-:W-:-:S13]  /*0090*/  ISETP.NE.OR P0, PT, R2, RZ, !P0 ;  /* 0x000000ff0200720c */ /* 0x001fda0004705670 */
[----:B-12---:R-:W-:Y:S05]  /*00a0*/  @P0 BRA `(.L_x_1) ;  /* 0x0000000000200947 */ /* 0x006fea0003800000 */
[----:B------:R-:W-:Y:S02]  /*00b0*/  ULDC.64 UR4, c[0x0][0x198] ;  /* 0x0000660000047ab9 */ /* 0x000fe40000000a00 */
[----:B------:R-:W-:Y:S02]  /*00c0*/  UIADD3 UR6, UP0, UR4, 0xf0, URZ ;  /* 0x000000f004067890 */ /* 0x000fe4000ff1e03f */
[----:B------:R-:W-:Y:S02]  /*00d0*/  UIADD3 UR4, UP1, UR4, 0x1f0, URZ ;  /* 0x000001f004047890 */ /* 0x000fe4000ff3e03f */
[----:B------:R-:W-:Y:S02]  /*00e0*/  UIADD3.X UR7, URZ, UR5, URZ, UP0, !UPT ;  /* 0x000000053f077290 */ /* 0x000fe400087fe43f */
[----:B------:R-:W-:-:S07]  /*00f0*/  UIADD3.X UR5, URZ, UR5, URZ, UP1, !UPT ;  /* 0x000000053f057290 */ /* 0x000fce0008ffe43f */
[----:B------:R0:W-:Y:S02]  /*0100*/  UTMACCTL.PF [UR6] ;  /* 0x00000000060079b9 */ /* 0x0001e40008040000 */
[----:B------:R0:W-:Y:S02]  /*0110*/  UTMACCTL.PF [UR4] ;  /* 0x00000000040079b9 */ /* 0x0001e40008040000 */
[----:B0-----:R-:W-:Y:S01]  /*0120*/  NOP ;  /* 0x0000000000007918 */ /* 0x001fe20000000000 */
.L_x_1:
[----:B------:R-:W-:Y:S05]  /*0130*/  BSYNC B0 ;  /* 0x0000000000007941 */ /* 0x000fea0003800000 */
.L_x_0:
[----:B------:R-:W0:Y:S02]  /*0140*/  SHFL.IDX PT, R3, R0, RZ, 0x1f ;  /* 0x00001fff00037589 */ /* 0x000e2400000e0000 */
[----:B0-----:R-:W-:-:S13]  /*0150*/  ISETP.NE.AND P0, PT, R3, RZ, PT ;  /* 0x000000ff0300720c */ /* 0x001fda0003f05270 */
[----:B------:R-:W-:Y:S05]  /*0160*/  @P0 BRA `(.L_x_2) ;  /* 0x00000004008c0947 */ /* 0x000fea0003800000 */
[----:B------:R-:W-:Y:S01]  /*0170*/  ELECT P0, URZ, PT ;  /* 0x00000000003f782f */ /* 0x000fe20003800000 */
[----:B------:R-:W-:-:S12]  /*0180*/  BSSY B0, `(.L_x_2) ;  /* 0x0000061000007945 */ /* 0x000fd80003800000 */
[----:B------:R-:W-:Y:S05]  /*0190*/  @!P0 BRA `(.L_x_3) ;  /* 0x00000004007c8947 */ /* 0x000fea0003800000 */
[----:B------:R-:W0:Y:S01]  /*01a0*/  S2UR UR8, SR_CgaCtaId ;  /* 0x00000000000879c3 */ /* 0x000e220000008800 */
[----:B------:R-:W-:Y:S01]  /*01b0*/  UMOV UR4, 0x400 ;  /* 0x0000040000047882 */ /* 0x000fe20000000000 */
[----:B------:R-:W-:Y:S01]  /*01c0*/  UMOV UR5, 0x1 ;  /* 0x0000000100057882 */ /* 0x000fe20000000000 */
[----:B------:R-:W-:Y:S02]  /*01d0*/  UMOV UR6, 0x80 ;  /* 0x0000008000067882 */ /* 0x000fe40000000000 */
[----:B------:R-:W-:-:S04]  /*01e0*/  UIADD3 UR6, -UR6, 0x100000, URZ ;  /* 0x0010000006067890 */ /* 0x000fc8000fffe13f */
[----:B------:R-:W-:Y:S02]  /*01f0*/  USHF.L.U32 UR7, UR6, 0xb, URZ ;  /* 0x0000000b06077899 */ /* 0x000fe4000800063f */
[----:B------:R-:W-:Y:S02]  /*0200*/  USHF.L.U32 UR6, UR6, 0x1, URZ ;  /* 0x0000000106067899 */ /* 0x000fe4000800063f */
[----:B0-----:R-:W-:Y:S02]  /*0210*/  ULEA UR8, UR8, UR4, 0x18 ;  /* 0x0000000408087291 */ /* 0x001fe4000f8ec03f */
[----:B------:R-:W-:-:S04]  /*0220*/  UIADD3 UR4, -UR5, 0x100000, URZ ;  /* 0x0010000005047890 */ /* 0x000fc8000fffe13f */
[----:B------:R-:W-:Y:S02]  /*0230*/  USHF.L.U32 UR5, UR4, 0xb, URZ ;  /* 0x0000000b04057899 */ /* 0x000fe4000800063f */
[----:B------:R-:W-:Y:S01]  /*0240*/  USHF.L.U32 UR4, UR4, 0x1, URZ ;  /* 0x0000000104047899 */ /* 0x000fe2000800063f */
[----:B------:R-:W0:Y:S11]  /*0250*/  FENCE.VIEW.ASYNC.S ;  /* 0x00000000000073c6 */ /* 0x000e360000000000 */
[----:B0-----:R0:W1:Y:S01]  /*0260*/  SYNCS.EXCH.64 URZ, [UR8], UR4 ;  /* 0x00000004083f75b2 */ /* 0x0010620008000100 */
[----:B------:R0:W2:Y:S01]  /*0270*/  SYNCS.EXCH.64 URZ, [UR8+0x148], UR6 ;  /* 0x00014806083f75b2 */ /* 0x0000a20008000100 */
[----:B------:R0:W3:Y:S01]  /*0280*/  SYNCS.EXCH.64 URZ, [UR8+0x8], UR4 ;  /* 0x00000804083f75b2 */ /* 0x0000e20008000100 */
[----:B------:R0:W4:Y:S01]  /*0290*/  SYNCS.EXCH.64 URZ, [UR8+0x150], UR6 ;  /* 0x00015006083f75b2 */ /* 0x0001220008000100 */
[----:B------:R0:W0:Y:S01]  /*02a0*/  SYNCS.EXCH.64 URZ, [UR8+0x10], UR4 ;  /* 0x00001004083f75b2 */ /* 0x0000220008000100 */
        /* <DEDUP_REMOVED lines=77> */
[----:B-1234-:R-:W-:Y:S01]  /*0780*/  NOP ;  /* 0x0000000000007918 */ /* 0x01efe20000000000 */
.L_x_3:
[----:B0-----:R-:W-:Y:S05]  /*0790*/  BSYNC B0 ;  /* 0x0000000000007941 */ /* 0x001fea0003800000 */
.L_x_2:
[----:B------:R-:W0:Y:S01]  /*07a0*/  SHFL.IDX PT, R6, R0, RZ, 0x1f ;  /* 0x00001fff00067589 */ /* 0x000e2200000e0000 */
[----:B------:R-:W-:Y:S01]  /*07b0*/  ELECT P0, URZ, PT ;  /* 0x00000000003f782f */ /* 0x000fe20003800000 */
[----:B------:R-:W-:Y:S01]  /*07c0*/  NOP ;  /* 0x0000000000007918 */ /* 0x000fe20000000000 */
[----:B------:R-:W-:Y:S01]  /*07d0*/  ELECT P1, URZ, PT ;  /* 0x00000000003f782f */ /* 0x000fe20003820000 */
[----:B------:R1:W2:Y:S01]  /*07e0*/  SHFL.IDX PT, R3, R0, RZ, 0x1f ;  /* 0x00001fff00037589 */ /* 0x0002a200000e0000 */
[----:B------:R-:W-:Y:S01]  /*07f0*/  UMOV UR4, 0x20 ;  /* 0x0000002000047882 */ /* 0x000fe20000000000 */
[----:B------:R-:W-:Y:S01]  /*0800*/  UMOV UR11, 0x80 ;  /* 0x00000080000b7882 */ /* 0x000fe20000000000 */
[----:B------:R-:W-:Y:S01]  /*0810*/  NOP ;  /* 0x0000000000007918 */ /* 0x000fe20000000000 */
[----:B------:R-:W3:Y:S01]  /*0820*/  SHFL.IDX PT, R4, R4, RZ, 0x1f ;  /* 0x00001fff04047589 */ /* 0x000ee200000e0000 */
[C---:B------:R-:W-:Y:S01]  /*0830*/  VIADD R31, R7.reuse, 0xffffffff ;  /* 0xffffffff071f7836 */ /* 0x040fe20000000000 */
[----:B------:R-:W-:Y:S01]  /*0840*/  ULDC.64 UR36, c[0x0][0x208] ;  /* 0x0000820000247ab9 */ /* 0x000fe20000000a00 */
[----:B------:R-:W-:-:S02]  /*0850*/  ISETP.NE.AND P2, PT, R7, RZ, PT ;  /* 0x000000ff0700720c */ /* 0x000fc40003f45270 */
[----:B-1----:R-:W-:Y:S02]  /*0860*/  SHF.R.S32.HI R0, RZ, 0x1f, R5 ;  /* 0x0000001fff007819 */ /* 0x002fe40000011405 */
[----:B------:R-:W-:Y:S02]  /*0870*/  ISETP.GE.U32.AND P3, PT, R31, 0x2, PT ;  /* 0x000000021f00780c */ /* 0x000fe40003f66070 */
[----:B------:R-:W-:-:S04]  /*0880*/  LEA.HI R0, R0, R5, RZ, 0x7 ;  /* 0x0000000500007211 */ /* 0x000fc800078f38ff */
[----:B------:R-:W-:Y:S02]  /*0890*/  LOP3.LUT R0, R0, 0xffffff80, RZ, 0xc0, !PT ;  /* 0xffffff8000007812 */ /* 0x000fe400078ec0ff */
[----:B0-----:R-:W-:Y:S02]  /*08a0*/  ISETP.NE.OR P0, PT, R6, RZ, !P0 ;  /* 0x000000ff0600720c */ /* 0x001fe40004705670 */
[----:B--2---:R-:W-:Y:S02]  /*08b0*/  ISETP.NE.OR P1, PT, R3, RZ, !P1 ;  /* 0x000000ff0300720c */ /* 0x004fe40004f25670 */
[----:B------:R-:W-:Y:S02]  /*08c0*/  SHF.R.S32.HI R3, RZ, 0x1f, R2 ;  /* 0x0000001fff037819 */ /* 0x000fe40000011402 */
[----:B---3--:R-:W-:Y:S01]  /*08d0*/  R2UR UR43, R4 ;  /* 0x00000000042b72ca */ /* 0x008fe200000e0000 */
[----:B------:R-:W-:Y:S01]  /*08e0*/  IMAD.IADD R4, R5, 0x1, -R0 ;  /* 0x0000000105047824 */ /* 0x000fe200078e0a00 */
[----:B------:R-:W-:-:S05]  /*08f0*/  LEA.HI R3, R3, R2, RZ, 0x2 ;  /* 0x0000000203037211 */ /* 0x000fca00078f10ff */
[----:B------:R-:W-:Y:S01]  /*0900*/  VOTEU.ALL UP0, P0 ;  /* 0x00000000003f7886 */ /* 0x000fe20000000000 */
[----:B------:R-:W-:Y:S01]  /*0910*/  LOP3.LUT R3, R3, 0xfffffffc, RZ, 0xc0, !PT ;  /* 0xfffffffc03037812 */ /* 0x000fe200078ec0ff */
[----:B------:R-:W-:-:S03]  /*0920*/  VOTEU.ALL UP1, P1 ;  /* 0x00000000003f7886 */ /* 0x000fc60000820000 */
[----:B------:R-:W0:Y:S01]  /*0930*/  @!UP0 S2UR UR7, SR_CgaCtaId ;  /* 0x00000000000789c3 */ /* 0x000e220000008800 */
[----:B------:R-:W-:Y:S01]  /*0940*/  @!UP0 UMOV UR6, 0x400 ;  /* 0x0000040000068882 */ /* 0x000fe20000000000 */
[----:B------:R-:W-:-:S04]  /*0950*/  @!UP0 UIADD3 UR4, -UR4, 0x100000, URZ ;  /* 0x0010000004048890 */ /* 0x000fc8000fffe13f */
[----:B------:R-:W-:Y:S02]  /*0960*/  @!UP0 USHF.L.U32 UR5, UR4, 0xb, URZ ;  /* 0x0000000b04058899 */ /* 0x000fe4000800063f */
[----:B------:R-:W-:Y:S01]  /*0970*/  @!UP0 USHF.L.U32 UR4, UR4, 0x1, URZ ;  /* 0x0000000104048899 */ /* 0x000fe2000800063f */
[----:B------:R-:W-:Y:S01]  /*0980*/  IMAD.IADD R14, R2, 0x1, -R3 ;  /* 0x00000001020e7824 */ /* 0x000fe200078e0a03 */
[----:B------:R-:W-:Y:S01]  /*0990*/  @!UP1 UMOV UR9, 0x400 ;  /* 0x0000040000099882 */ /* 0x000fe20000000000 */
[----:B------:R-:W-:Y:S01]  /*09a0*/  VOTEU.ALL UP2, P1 ;  /* 0x00000000003f7886 */ /* 0x000fe20000840000 */
[----:B------:R-:W-:Y:S01]  /*09b0*/  VOTEU.ALL UP3, P1 ;  /* 0x00000000003f7886 */ /* 0x000fe20000860000 */
[----:B------:R-:W-:Y:S01]  /*09c0*/  VOTEU.ALL UP4, P1 ;  /* 0x00000000003f7886 */ /* 0x000fe20000880000 */
[----:B------:R-:W1:Y:S01]  /*09d0*/  @!UP1 S2UR UR10, SR_CgaCtaId ;  /* 0x00000000000a99c3 */ /* 0x000e620000008800 */
[----:B------:R-:W-:Y:S01]  /*09e0*/  VOTEU.ALL UP5, P1 ;  /* 0x00000000003f7886 */ /* 0x000fe200008a0000 */
[----:B0-----:R-:W-:-:S02]  /*09f0*/  @!UP0 ULEA UR8, UR7, UR6, 0x18 ;  /* 0x0000000607088291 */ /* 0x001fc4000f8ec03f */
[----:B------:R-:W-:-:S04]  /*0a00*/  @!UP1 UIADD3 UR6, -UR11, 0x100000, URZ ;  /* 0x001000000b069890 */ /* 0x000fc8000fffe13f */
[----:B------:R-:W-:Y:S02]  /*0a10*/  @!UP1 USHF.L.U32 UR7, UR6, 0xb, URZ ;  /* 0x0000000b06079899 */ /* 0x000fe4000800063f */
[----:B------:R-:W-:Y:S01]  /*0a20*/  @!UP1 USHF.L.U32 UR6, UR6, 0x1, URZ ;  /* 0x0000000106069899 */ /* 0x000fe2000800063f */
[----:B------:R-:W-:Y:S01]  /*0a30*/  VOTEU.ALL UP0, P0 ;  /* 0x00000000003f7886 */ /* 0x000fe20000000000 */
[----:B-1----:R-:W-:Y:S01]  /*0a40*/  @!UP1 ULEA UR9, UR10, UR9, 0x18 ;  /* 0x000000090a099291 */ /* 0x002fe2000f8ec03f */
[----:B------:R-:W-:Y:S02]  /*0a50*/  VOTEU.ALL UP1, P0 ;  /* 0x00000000003f7886 */ /* 0x000fe40000020000 */
[----:B------:R-:W-:Y:S01]  /*0a60*/  ULDC.64 UR10, c[0x0][0x598] ;  /* 0x00016600000a7ab9 */ /* 0x000fe20000000a00 */
[----:B------:R-:W-:Y:S01]  /*0a70*/  ISETP.NE.AND P0, PT, R14, 0x3, PT ;  /* 0x000000030e00780c */ /* 0x000fe20003f05270 */
[----:B------:R-:W0:Y:S02]  /*0a80*/  FENCE.VIEW.ASYNC.S ;  /* 0x00000000000073c6 */ /* 0x000e240000000000 */
[----:B0-----:R0:W1:Y:S01]  /*0a90*/  @!UP0 SYNCS.EXCH.64 URZ, [UR8+0x2c0], UR4 ;  /* 0x0002c004083f85b2 */ /* 0x0010620008000100 */
[----:B------:R-:W-:-:S02]  /*0aa0*/  ISETP.NE.U32.AND P1, PT, RZ, UR10, PT ;  /* 0x0000000aff007c0c */ /* 0x000fc4000bf25070 */
[----:B------:R-:W-:Y:S02]  /*0ab0*/  ISETP.EQ.OR P0, PT, R14, RZ, !P0 ;  /* 0x000000ff0e00720c */ /* 0x000fe40004702670 */
[----:B------:R-:W-:Y:S02]  /*0ac0*/  ISETP.NE.AND.EX P1, PT, RZ, UR11, PT, P1 ;  /* 0x0000000bff007c0c */ /* 0x000fe4000bf25310 */
[----:B------:R-:W-:-:S04]  /*0ad0*/  ISETP.EQ.AND P0, PT, R7, RZ, P0 ;  /* 0x000000ff0700720c */ /* 0x000fc80000702270 */
[----:B------:R-:W-:-:S04]  /*0ae0*/  SEL R23, RZ, 0x1, !P0 ;  /* 0x00000001ff177807 */ /* 0x000fc80004000000 */
[----:B------:R-:W-:Y:S01]  /*0af0*/  SEL R23, R23, 0x2, P3 ;  /* 0x0000000217177807 */ /* 0x000fe20001800000 */
[----:B------:R0:W1:Y:S01]  /*0b00*/  @!UP1 SYNCS.EXCH.64 URZ, [UR8+0x2c8], UR4 ;  /* 0x0002c804083f95b2 */ /* 0x0000620008000100 */
[----:B------:R-:W-:Y:S01]  /*0b10*/  NOP ;  /* 0x0000000000007918 */ /* 0x000fe20000000000 */
[----:B------:R0:W1:Y:S01]  /*0b20*/  @!UP2 SYNCS.EXCH.64 URZ, [UR9+0x2a0], UR6 ;  /* 0x0002a006093fa5b2 */ /* 0x0000620008000100 */
[----:B------:R0:W1:Y:S01]  /*0b30*/  @!UP3 SYNCS.EXCH.64 URZ, [UR9+0x2a8], UR6 ;  /* 0x0002a806093fb5b2 */ /* 0x0000620008000100 */
[----:B------:R0:W1:Y:S01]  /*0b40*/  @!UP4 SYNCS.EXCH.64 URZ, [UR9+0x2b0], UR6 ;  /* 0x0002b006093fc5b2 */ /* 0x0000620008000100 */
[----:B------:R0:W1:Y:S01]  /*0b50*/  @!UP5 SYNCS.EXCH.64 URZ, [UR9+0x2b8], UR6 ;  /* 0x0002b806093fd5b2 */ /* 0x0000620008000100 */
[----:B------:R-:W-:Y:S01]  /*0b60*/  NOP ;  /* 0x0000000000007918 */ /* 0x000fe20000000000 */
[----:B-1----:R-:W-:Y:S06]  /*0b70*/  BAR.SYNC.DEFER_BLOCKING 0x0 ;  /* 0x0000000000007b1d */ /* 0x002fec0000010000 */
[----:B0-----:R-:W-:Y:S05]  /*0b80*/  @!P1 BRA `(.L_x_4) ;  /* 0x00000000001c9947 */ /* 0x001fea0003800000 */
[----:B------:R-:W0:Y:S02]  /*0b90*/  LDC.64 R2, c[0x0][0x598] ;  /* 0x00016600ff027b82 */ /* 0x000e240000000a00 */
[----:B0-----:R-:W2:Y:S02]  /*0ba0*/  LDG.E.64 R2, desc[UR36][R2.64] ;  /* 0x0000002402027981 */ /* 0x001ea4000c1e1b00 */
[----:B--2---:R-:W-:-:S04]  /*0bb0*/  ISETP.NE.U32.AND P0, PT, R2, RZ, PT ;  /* 0x000000ff0200720c */ /* 0x004fc80003f05070 */
[----:B------:R-:W-:-:S13]  /*0bc0*/  ISETP.NE.AND.EX P0, PT, R3, RZ, PT, P0 ;  /* 0x000000ff0300720c */ /* 0x000fda0003f05300 */
[----:B------:R-:W-:Y:S05]  /*0bd0*/  @!P0 BRA `(.L_x_4) ;  /* 0x0000000000088947 */ /* 0x000fea0003800000 */
[----:B------:R1:W5:Y:S01]  /*0be0*/  LD.E R80, desc[UR36][R2.64] ;  /* 0x0000002402507980 */ /* 0x000362000c101900 */
[----:B------:R-:W-:Y:S05]  /*0bf0*/  BRA `(.L_x_5) ;  /* 0x0000000000247947 */ /* 0x000fea0003800000 */
.L_x_4:
[----:B------:R-:W-:Y:S02]  /*0c00*/  ULDC.64 UR4, c[0x0][0x588] ;  /* 0x0001620000047ab9 */ /* 0x000fe40000000a00 */
[----:B------:R-:W-:-:S04]  /*0c10*/  ISETP.NE.U32.AND P0, PT, RZ, UR4, PT ;  /* 0x00000004ff007c0c */ /* 0x000fc8000bf05070 */
[----:B------:R-:W-:-:S13]  /*0c20*/  ISETP.NE.AND.EX P0, PT, RZ, UR5, PT, P0 ;  /* 0x00000005ff007c0c */ /* 0x000fda000bf05300 */
[----:B------:R-:W-:Y:S05]  /*0c30*/  @!P0 BRA `(.L_x_6) ;  /* 0x00000000000c8947 */ /* 0x000fea0003800000 */
[----:B------:R-:W0:Y:S02]  /*0c40*/  LDC.64 R80, c[0x0][0x588] ;  /* 0x00016200ff507b82 */ /* 0x000e240000000a00 */
[----:B0-----:R0:W5:Y:S01]  /*0c50*/  LDG.E R80, desc[UR36][R80.64] ;  /* 0x0000002450507981 */ /* 0x001162000c1e1900 */
[----:B------:R-:W-:Y:S05]  /*0c60*/  BRA `(.L_x_5) ;  /* 0x0000000000087947 */ /* 0x000fea0003800000 */
.L_x_6:
[----:B------:R-:W-:Y:S02]  /*0c70*/  ULDC UR4, c[0x0][0x580] ;  /* 0x0001600000047ab9 */ /* 0x000fe40000000800 */
[----:B------:R-:W-:-:S07]  /*0c80*/  IMAD.U32 R80, RZ, RZ, UR4 ;  /* 0x00000004ff507e24 */ /* 0x000fce000f8e00ff */
.L_x_5:
[----:B------:R-:W-:Y:S02]  /*0c90*/  ULDC.64 UR4, c[0x0][0x5a0] ;  /* 0x0001680000047ab9 */ /* 0x000fe40000000a00 */
[----:B------:R-:W-:-:S04]  /*0ca0*/  ISETP.NE.U32.AND P0, PT, RZ, UR4, PT ;  /* 0x00000004ff007c0c */ /* 0x000fc8000bf05070 */
[----:B------:R-:W-:-:S13]  /*0cb0*/  ISETP.NE.AND.EX P0, PT, RZ, UR5, PT, P0 ;  /* 0x00000005ff007c0c */ /* 0x000fda000bf05300 */
[----:B------:R-:W-:Y:S05]  /*0cc0*/  @!P0 BRA `(.L_x_7) ;  /* 0x00000000001c8947 */ /* 0x000fea0003800000 */
[----:B-1----:R-:W1:Y:S02]  /*0cd0*/  LDC.64 R2, c[0x0][0x5a0] ;  /* 0x00016800ff027b82 */ /* 0x002e640000000a00 */
[----:B-1----:R-:W2:Y:S02]  /*0ce0*/  LDG.E.64 R2, desc[UR36][R2.64] ;  /* 0x0000002402027981 */ /* 0x002ea4000c1e1b00 */
[----:B--2---:R-:W-:-:S04]  /*0cf0*/  ISETP.NE.U32.AND P0, PT, R2, RZ, PT ;  /* 0x000000ff0200720c */ /* 0x004fc80003f05070 */
[----:B------:R-:W-:-:S13]  /*0d00*/  ISETP.NE.AND.EX P0, PT, R3, RZ, PT, P0 ;  /* 0x000000ff0300720c */ /* 0x000fda0003f05300 */
[----:B------:R-:W-:Y:S05]  /*0d10*/  @!P0 BRA `(.L_x_7) ;  /* 0x0000000000088947 */ /* 0x000fea0003800000 */
[----:B0-----:R2:W5:Y:S01]  /*0d20*/  LD.E R81, desc[UR36][R2.64] ;  /* 0x0000002402517980 */ /* 0x001562000c101900 */
[----:B------:R-:W-:Y:S05]  /*0d30*/  BRA `(.L_x_8) ;  /* 0x0000000000247947 */ /* 0x000fea0003800000 */
.L_x_7:
[----:B------:R-:W-:Y:S02]  /*0d40*/  ULDC.64 UR4, c[0x0][0x590] ;  /* 0x0001640000047ab9 */ /* 0x000fe40000000a00 */
[----:B------:R-:W-:-:S04]  /*0d50*/  ISETP.NE.U32.AND P0, PT, RZ, UR4, PT ;  /* 0x00000004ff007c0c */ /* 0x000fc8000bf05070 */
[----:B------:R-:W-:-:S13]  /*0d60*/  ISETP.NE.AND.EX P0, PT, RZ, UR5, PT, P0 ;  /* 0x00000005ff007c0c */ /* 0x000fda000bf05300 */
[----:B------:R-:W-:Y:S05]  /*0d70*/  @!P0 BRA `(.L_x_9) ;  /* 0x00000000000c8947 */ /* 0x000fea0003800000 */
[----:B-1----:R-:W0:Y:S02]  /*0d80*/  LDC.64 R2, c[0x0][0x590] ;  /* 0x00016400ff027b82 */ /* 0x002e240000000a00 */
[----:B0-----:R0:W5:Y:S01]  /*0d90*/  LDG.E R81, desc[UR36][R2.64] ;  /* 0x0000002402517981 */ /* 0x001162000c1e1900 */
[----:B------:R-:W-:Y:S05]  /*0da0*/  BRA `(.L_x_8) ;  /* 0x0000000000087947 */ /* 0x000fea0003800000 */
.L_x_9:
[----:B------:R-:W-:Y:S02]  /*0db0*/  ULDC UR4, c[0x0][0x584] ;  /* 0x0001610000047ab9 */ /* 0x000fe40000000800 */
[----:B0-----:R-:W-:-:S07]  /*0dc0*/  IMAD.U32 R81, RZ, RZ, UR4 ;  /* 0x00000004ff517e24 */ /* 0x001fce000f8e00ff */
.L_x_8:
[----:B012---:R-:W0:Y:S01]  /*0dd0*/  LDC R2, c[0x0][0x65c] ;  /* 0x00019700ff027b82 */ /* 0x007e220000000800 */
[----:B------:R-:W1:Y:S01]  /*0de0*/  S2R R15, SR_CTAID.Y ;  /* 0x00000000000f7919 */ /* 0x000e620000002600 */
[----:B------:R-:W-:Y:S01]  /*0df0*/  ULDC UR6, c[0x0][0x28c] ;  /* 0x0000a30000067ab9 */ /* 0x000fe20000000800 */
[----:B------:R-:W-:Y:S01]  /*0e00*/  ISETP.NE.AND P0, PT, R7, 0x2, PT ;  /* 0x000000020700780c */ /* 0x000fe20003f05270 */
[----:B------:R-:W-:Y:S01]  /*0e10*/  UIADD3 UR6, UR6, 0xf, URZ ;  /* 0x0000000f06067890 */ /* 0x000fe2000fffe03f */
[----:B------:R-:W2:Y:S01]  /*0e20*/  S2R R6, SR_CTAID.X ;  /* 0x0000000000067919 */ /* 0x000ea20000002500 */
[----:B------:R-:W-:Y:S01]  /*0e30*/  UMOV UR38, URZ ;  /* 0x0000003f00267c82 */ /* 0x000fe20008000000 */
[----:B------:R-:W-:Y:S01]  /*0e40*/  UMOV UR39, URZ ;  /* 0x0000003f00277c82 */ /* 0x000fe20008000000 */
[----:B------:R-:W-:Y:S01]  /*0e50*/  USHF.R.S32.HI UR7, URZ, 0x1f, UR6 ;  /* 0x0000001f3f077899 */ /* 0x000fe20008011406 */
[----:B------:R-:W-:-:S03]  /*0e60*/  ULDC.64 UR8, c[0x0][0x650] ;  /* 0x0001940000087ab9 */ /* 0x000fc60000000a00 */
[----:B------:R-:W-:-:S04]  /*0e70*/  ULEA.HI UR7, UR7, UR6, URZ, 0x4 ;  /* 0x0000000607077291 */ /* 0x000fc8000f8f203f */
[----:B------:R-:W-:Y:S01]  /*0e80*/  USHF.R.S32.HI UR40, URZ, 0x4, UR7 ;  /* 0x000000043f287899 */ /* 0x000fe20008011407 */
[----:B0-----:R-:W-:-:S13]  /*0e90*/  ISETP.NE.AND P1, PT, R2, 0x1, PT ;  /* 0x000000010200780c */ /* 0x001fda0003f25270 */
[----:B------:R-:W2:Y:S01]  /*0ea0*/  @P1 LDC R17, c[0x0][0x10] ;  /* 0x00000400ff111b82 */ /* 0x000ea20000000800 */
[----:B-1----:R-:W-:Y:S02]  /*0eb0*/  @P1 IMAD.MOV.U32 R8, RZ, RZ, R15 ;  /* 0x000000ffff081224 */ /* 0x002fe400078e000f */
[----:B------:R-:W-:Y:S02]  /*0ec0*/  @P1 IMAD.MOV.U32 R9, RZ, RZ, RZ ;  /* 0x000000ffff091224 */ /* 0x000fe400078e00ff */
[----:B------:R-:W-:-:S03]  /*0ed0*/  @P1 IMAD.MOV.U32 R7, RZ, RZ, RZ ;  /* 0x000000ffff071224 */ /* 0x000fc600078e00ff */
[----:B------:R-:W0:Y:S01]  /*0ee0*/  @!P1 LDC R3, c[0x0][0xc] ;  /* 0x00000300ff039b82 */ /* 0x000e220000000800 */
[----:B------:R-:W-:Y:S01]  /*0ef0*/  ULDC UR4, c[0x0][0xc] ;  /* 0x0000030000047ab9 */ /* 0x000fe20000000800 */
[----:B------:R-:W-:Y:S02]  /*0f00*/  ULDC UR5, c[0x0][0x10] ;  /* 0x0000040000057ab9 */ /* 0x000fe40000000800 */
[----:B------:R-:W-:-:S04]  /*0f10*/  UIMAD.WIDE.U32 UR4, UR4, UR5, URZ ;  /* 0x00000005040472a5 */ /* 0x000fc8000f8e003f */
[----:B------:R-:W1:Y:S01]  /*0f20*/  LDC R0, c[0x0][0x14] ;  /* 0x00000500ff007b82 */ /* 0x000e620000000800 */
[----:B--2---:R-:W-:-:S04]  /*0f30*/  @P1 IMAD.WIDE.U32 R16, R6, R17, R8 ;  /* 0x0000001106101225 */ /* 0x004fc800078e0008 */
[----:B------:R-:W-:Y:S02]  /*0f40*/  @P1 IMAD.IADD R17, R17, 0x1, R7 ;  /* 0x0000000111111824 */ /* 0x000fe400078e0207 */
[----:B------:R-:W-:Y:S02]  /*0f50*/  IMAD.MOV.U32 R7, RZ, RZ, RZ ;  /* 0x000000ffff077224 */ /* 0x000fe400078e00ff */
[----:B0-----:R-:W-:-:S04]  /*0f60*/  @!P1 IMAD.WIDE.U32 R8, R3, R15, R6 ;  /* 0x0000000f03089225 */ /* 0x001fc800078e0006 */
[----:B------:R-:W-:Y:S02]  /*0f70*/  @!P1 IMAD.MOV.U32 R16, RZ, RZ, R8 ;  /* 0x000000ffff109224 */ /* 0x000fe400078e0008 */
[----:B-1----:R-:W-:-:S04]  /*0f80*/  IMAD.WIDE.U32 R10, R0, UR4, RZ ;  /* 0x00000004000a7c25 */ /* 0x002fc8000f8e00ff */
[----:B------:R-:W-:Y:S01]  /*0f90*/  IMAD R3, R0, UR5, RZ ;  /* 0x0000000500037c24 */ /* 0x000fe2000f8e02ff */
[----:B------:R0:W-:Y:S01]  /*0fa0*/  STL.64 [R1], R10 ;  /* 0x0000000a01007387 */ /* 0x0001e20000100a00 */
[----:B------:R-:W-:Y:S02]  /*0fb0*/  @!P1 IMAD.MOV.U32 R17, RZ, RZ, R9 ;  /* 0x000000ffff119224 */ /* 0x000fe400078e0009 */
[----:B------:R-:W-:Y:S01]  /*0fc0*/  IMAD.IADD R0, R11, 0x1, R3 ;  /* 0x000000010b007824 */ /* 0x000fe200078e0203 */
[----:B------:R-:W-:Y:S06]  /*0fd0*/  @P0 BRA `(.L_x_10) ;  /* 0x0000000000200947 */ /* 0x000fec0003800000 */
[----:B------:R-:W-:Y:S01]  /*0fe0*/  UISETP.GE.U32.AND UP0, UPT, UR40, 0x29, UPT ;  /* 0x000000292800788c */ /* 0x000fe2000bf06070 */
[----:B------:R-:W-:Y:S01]  /*0ff0*/  IADD3 R16, P0, R16, R10, RZ ;  /* 0x0000000a10107210 */ /* 0x000fe20007f1e0ff */
[----:B------:R-:W-:Y:S01]  /*1000*/  UIMAD.WIDE.U32 UR4, UR40, -0x3831f383, URZ ;  /* 0xc7ce0c7d280478a5 */ /* 0x000fe2000f8e003f */
[----:B------:R-:W-:-:S03]  /*1010*/  UMOV UR39, URZ ;  /* 0x0000003f00277c82 */ /* 0x000fc60008000000 */
[----:B------:R-:W-:Y:S01]  /*1020*/  USHF.R.U32.HI UR4, URZ, 0x5, UR5 ;  /* 0x000000053f047899 */ /* 0x000fe20008011605 */
[----:B------:R-:W-:-:S03]  /*1030*/  IMAD.X R17, R0, 0x1, R17, P0 ;  /* 0x0000000100117824 */ /* 0x000fc600000e0611 */
[----:B------:R-:W-:Y:S02]  /*1040*/  UIMAD UR38, UR4, -0x29, UR40 ;  /* 0xffffffd7042678a4 */ /* 0x000fe4000f8e0228 */
[----:B------:R-:W-:-:S12]  /*1050*/  @UP0 ULOP3.LUT UR39, UR4, 0x1, URZ, 0xc0, !UPT ;  /* 0x0000000104270892 */ /* 0x000fd8000f8ec03f */
.L_x_10:
[----:B------:R-:W-:Y:S01]  /*1060*/  ISETP.GE.U32.AND P0, PT, R16, UR8, PT ;  /* 0x0000000810007c0c */ /* 0x000fe2000bf06070 */
[----:B------:R-:W-:Y:S01]  /*1070*/  IMAD.MOV.U32 R22, RZ, RZ, -0x1 ;  /* 0xffffffffff167424 */ /* 0x000fe200078e00ff */
[----:B------:R-:W-:Y:S01]  /*1080*/  PRMT R3, RZ, 0x7610, R3 ;  /* 0x00007610ff037816 */ /* 0x000fe20000000003 */
[----:B------:R-:W-:Y:S01]  /*1090*/  IMAD.MOV.U32 R18, RZ, RZ, -0x1 ;  /* 0xffffffffff127424 */ /* 0x000fe200078e00ff */
[----:B------:R-:W-:Y:S01]  /*10a0*/  ISETP.GE.U32.AND.EX P0, PT, R17, UR9, PT, P0 ;  /* 0x0000000911007c0c */ /* 0x000fe2000bf06100 */
[----:B------:R-:W-:-:S12]  /*10b0*/  IMAD.MOV.U32 R19, RZ, RZ, -0x1 ;  /* 0xffffffffff137424 */ /* 0x000fd800078e00ff */
[----:B------:R-:W-:Y:S05]  /*10c0*/  @P0 BRA `(.L_x_11) ;  /* 0x0000000400580947 */ /* 0x000fea0003800000 */
[----:B------:R-:W1:Y:S01]  /*10d0*/  LDC.64 R20, c[0x0][0x628] ;  /* 0x00018a00ff147b82 */ /* 0x000e620000000a00 */
[----:B------:R-:W-:Y:S02]  /*10e0*/  IMAD.MOV.U32 R8, RZ, RZ, R16 ;  /* 0x000000ffff087224 */ /* 0x000fe400078e0010 */
[----:B------:R-:W-:-:S05]  /*10f0*/  IMAD.MOV.U32 R9, RZ, RZ, R17 ;  /* 0x000000ffff097224 */ /* 0x000fca00078e0011 */
[----:B------:R-:W2:Y:S08]  /*1100*/  LDC R18, c[0x0][0x630] ;  /* 0x00018c00ff127b82 */ /* 0x000eb00000000800 */
[----:B------:R-:W3:Y:S01]  /*1110*/  LDC.64 R24, c[0x0][0x620] ;  /* 0x00018800ff187b82 */ /* 0x000ee20000000a00 */
[----:B-1----:R-:W-:-:S04]  /*1120*/  ISETP.NE.U32.AND P0, PT, R20, RZ, PT ;  /* 0x000000ff1400720c */ /* 0x002fc80003f05070 */
[----:B------:R-:W-:-:S13]  /*1130*/  ISETP.NE.AND.EX P0, PT, R21, RZ, PT, P0 ;  /* 0x000000ff1500720c */ /* 0x000fda0003f05300 */
[----:B--23--:R-:W-:Y:S05]  /*1140*/  @!P0 BRA `(.L_x_12) ;  /* 0x0000000000288947 */ /* 0x00cfea0003800000 */
[----:B------:R-:W1:Y:S02]  /*1150*/  LDC R3, c[0x0][0x634] ;  /* 0x00018d00ff037b82 */ /* 0x000e640000000800 */
[----:B-1----:R-:W-:-:S05]  /*1160*/  IADD3 R3, P0, R16, R3, RZ ;  /* 0x0000000310037210 */ /* 0x002fca0007f1e0ff */
[----:B------:R-:W-:-:S04]  /*1170*/  IMAD.X R19, RZ, RZ, R17, P0 ;  /* 0x000000ffff137224 */ /* 0x000fc800000e0611 */
[----:B------:R-:W-:-:S04]  /*1180*/  IMAD.WIDE.U32 R8, R19, R20, RZ ;  /* 0x0000001413087225 */ /* 0x000fc800078e00ff */
[----:B0-----:R-:W-:-:S04]  /*1190*/  IMAD.WIDE.U32 R10, P0, R3, R21, R8 ;  /* 0x00000015030a7225 */ /* 0x001fc80007800008 */
[----:B------:R-:W-:-:S04]  /*11a0*/  IMAD.WIDE.U32 R8, R3, R20, RZ ;  /* 0x0000001403087225 */ /* 0x000fc800078e00ff */
[----:B------:R-:W-:Y:S01]  /*11b0*/  IMAD.X R13, RZ, RZ, RZ, P0 ;  /* 0x000000ffff0d7224 */ /* 0x000fe200000e06ff */
[----:B------:R-:W-:Y:S01]  /*11c0*/  IADD3 RZ, P0, R9, R10, RZ ;  /* 0x0000000a09ff7210 */ /* 0x000fe20007f1e0ff */
[----:B------:R-:W-:-:S04]  /*11d0*/  IMAD.MOV.U32 R12, RZ, RZ, R11 ;  /* 0x000000ffff0c7224 */ /* 0x000fc800078e000b */
[----:B------:R-:W-:-:S08]  /*11e0*/  IMAD.WIDE.U32.X R8, R19, R21, R12, P0 ;  /* 0x0000001513087225 */ /* 0x000fd000000e040c */
.L_x_12:
[-CC-:B------:R-:W-:Y:S01]  /*11f0*/  SHF.R.U64 R30, R8, R18.reuse, R9.reuse ;  /* 0x00000012081e7219 */ /* 0x180fe20000001209 */
[----:B------:R-:W1:Y:S01]  /*1200*/  LDC R12, c[0x0][0x618] ;  /* 0x00018600ff0c7b82 */ /* 0x000e620000000800 */
[----:B------:R-:W-:Y:S01]  /*1210*/  SHF.R.U32.HI R7, RZ, R18, R9 ;  /* 0x00000012ff077219 */ /* 0x000fe20000011609 */
[----:B------:R-:W-:Y:S01]  /*1220*/  ULDC UR4, c[0x0][0x150] ;  /* 0x0000540000047ab9 */ /* 0x000fe20000000800 */
[----:B0-----:R-:W-:Y:S02]  /*1230*/  IADD3 R11, P0, RZ, -R30, RZ ;  /* 0x8000001eff0b7210 */ /* 0x001fe40007f1e0ff */
[----:B------:R-:W-:-:S03]  /*1240*/  I2FP.F32.U32 R3, R6 ;  /* 0x0000000600037245 */ /* 0x000fc60000201000 */
[----:B------:R-:W0:Y:S01]  /*1250*/  LDC.64 R26, c[0x0][0x640] ;  /* 0x00019000ff1a7b82 */ /* 0x000e220000000a00 */
[----:B------:R-:W-:Y:S02]  /*1260*/  IMAD.X R13, RZ, RZ, ~R7, P0 ;  /* 0x000000ffff0d7224 */ /* 0x000fe400000e0e07 */
[----:B------:R-:W-:Y:S01]  /*1270*/  FMUL R3, R3, UR4 ;  /* 0x0000000403037c20 */ /* 0x000fe20008400000 */
[----:B------:R-:W-:Y:S01]  /*1280*/  IMAD.WIDE.U32 R8, R11, R24, R16 ;  /* 0x000000180b087225 */ /* 0x000fe200078e0010 */
[----:B------:R-:W-:-:S03]  /*1290*/  ULDC UR4, c[0x0][0x154] ;  /* 0x0000550000047ab9 */ /* 0x000fc60000000800 */
[----:B------:R-:W-:Y:S01]  /*12a0*/  IMAD R10, R13, R24, RZ ;  /* 0x000000180d0a7224 */ /* 0x000fe200078e02ff */
[----:B------:R-:W2:Y:S01]  /*12b0*/  LDC R7, c[0x0][0x144] ;  /* 0x00005100ff077b82 */ /* 0x000ea20000000800 */
[----:B------:R-:W3:Y:S02]  /*12c0*/  F2I.U32.TRUNC.NTZ R3, R3 ;  /* 0x0000000300037305 */ /* 0x000ee4000020f000 */
[----:B------:R-:W-:-:S04]  /*12d0*/  IMAD R11, R11, R25, R10 ;  /* 0x000000190b0b7224 */ /* 0x000fc800078e020a */
[----:B------:R-:W-:Y:S01]  /*12e0*/  IMAD.IADD R9, R9, 0x1, R11 ;  /* 0x0000000109097824 */ /* 0x000fe200078e020b */
[----:B------:R-:W4:Y:S01]  /*12f0*/  LDC R18, c[0x0][0x608] ;  /* 0x00018200ff127b82 */ /* 0x000f220000000800 */
[----:B------:R-:W-:-:S03]  /*1300*/  IMAD.MOV.U32 R11, RZ, RZ, -0x1 ;  /* 0xffffffffff0b7424 */ /* 0x000fc600078e00ff */
[-C--:B-1----:R-:W-:Y:S02]  /*1310*/  SHF.R.U64 R22, R8, R12.reuse, R9 ;  /* 0x0000000c08167219 */ /* 0x082fe40000001209 */
[----:B------:R-:W-:Y:S02]  /*1320*/  I2FP.F32.U32 R8, R15 ;  /* 0x0000000f00087245 */ /* 0x000fe40000201000 */
[----:B------:R-:W1:Y:S01]  /*1330*/  LDC R24, c[0x0][0x658] ;  /* 0x00019600ff187b82 */ /* 0x000e620000000800 */
[----:B0-----:R-:W-:Y:S01]  /*1340*/  ISETP.NE.U32.AND P0, PT, R26, RZ, PT ;  /* 0x000000ff1a00720c */ /* 0x001fe20003f05070 */
[----:B---3--:R-:W-:Y:S01]  /*1350*/  IMAD.MOV R10, RZ, RZ, -R3 ;  /* 0x000000ffff0a7224 */ /* 0x008fe200078e0a03 */
[----:B------:R-:W-:Y:S01]  /*1360*/  SHF.R.U32.HI R9, RZ, R12, R9 ;  /* 0x0000000cff097219 */ /* 0x000fe20000011609 */
[----:B------:R-:W-:Y:S01]  /*1370*/  FMUL R8, R8, UR4 ;  /* 0x0000000408087c20 */ /* 0x000fe20008400000 */
[----:B------:R-:W-:-:S03]  /*1380*/  ISETP.NE.AND.EX P0, PT, R27, RZ, PT, P0 ;  /* 0x000000ff1b00720c */ /* 0x000fc60003f05300 */
[----:B------:R-:W0:Y:S01]  /*1390*/  LDC R20, c[0x0][0x148] ;  /* 0x00005200ff147b82 */ /* 0x000e220000000800 */
[----:B--2---:R-:W-:-:S07]  /*13a0*/  IMAD R3, R7, R10, R6 ;  /* 0x0000000a07037224 */ /* 0x004fce00078e0206 */
[----:B------:R-:W2:Y:S01]  /*13b0*/  LDC R21, c[0x0][0x600] ;  /* 0x00018000ff157b82 */ /* 0x000ea20000000800 */
[-CC-:B----4-:R-:W-:Y:S02]  /*13c0*/  SHF.R.U64 R32, R22, R18.reuse, R9.reuse ;  /* 0x0000001216207219 */ /* 0x190fe40000001209 */
[----:B------:R-:W-:Y:S01]  /*13d0*/  SHF.R.U32.HI R7, RZ, R18, R9 ;  /* 0x00000012ff077219 */ /* 0x000fe20000011609 */
[----:B------:R-:W-:Y:S01]  /*13e0*/  IMAD.MOV.U32 R9, RZ, RZ, 0x1 ;  /* 0x00000001ff097424 */ /* 0x000fe200078e00ff */
[----:B------:R3:W4:Y:S03]  /*13f0*/  F2I.U32.TRUNC.NTZ R18, R8 ;  /* 0x0000000800127305 */ /* 0x000726000020f000 */
[----:B------:R-:W0:Y:S01]  /*1400*/  LDC R25, c[0x0][0x648] ;  /* 0x00019200ff197b82 */ /* 0x000e220000000800 */
[-C--:B-1----:R-:W-:Y:S02]  /*1410*/  SHF.L.U32 R6, R11, R24.reuse, RZ ;  /* 0x000000180b067219 */ /* 0x082fe400000006ff */
[----:B------:R-:W-:-:S02]  /*1420*/  SHF.R.U64 R34, R32, R24, R7 ;  /* 0x0000001820227219 */ /* 0x000fc40000001207 */
[----:B------:R-:W-:Y:S02]  /*1430*/  LOP3.LUT R13, RZ, R6, RZ, 0x33, !PT ;  /* 0x00000006ff0d7212 */ /* 0x000fe400078e33ff */
[-C--:B------:R-:W-:Y:S01]  /*1440*/  SHF.R.U32.HI R7, RZ, R24.reuse, R7 ;  /* 0x00000018ff077219 */ /* 0x080fe20000011607 */
[----:B------:R-:W1:Y:S01]  /*1450*/  LDC R29, c[0x0][0x638] ;  /* 0x00018e00ff1d7b82 */ /* 0x000e620000000800 */
[----:B------:R-:W-:Y:S01]  /*1460*/  SHF.L.U32 R12, R9, R24, RZ ;  /* 0x00000018090c7219 */ /* 0x000fe200000006ff */
[----:B------:R-:W-:-:S06]  /*1470*/  IMAD.MOV.U32 R6, RZ, RZ, R34 ;  /* 0x000000ffff067224 */ /* 0x000fcc00078e0022 */
[----:B------:R-:W0:Y:S01]  /*1480*/  LDC R28, c[0x0][0x610] ;  /* 0x00018400ff1c7b82 */ /* 0x000e220000000800 */
[----:B---34-:R-:W-:Y:S05]  /*1490*/  @!P0 BRA `(.L_x_13) ;  /* 0x0000000000288947 */ /* 0x018fea0003800000 */
[----:B------:R-:W3:Y:S02]  /*14a0*/  LDC R11, c[0x0][0x64c] ;  /* 0x00019300ff0b7b82 */ /* 0x000ee40000000800 */
[----:B---3--:R-:W-:-:S05]  /*14b0*/  IADD3 R11, P0, R34, R11, RZ ;  /* 0x0000000b220b7210 */ /* 0x008fca0007f1e0ff */
[----:B------:R-:W-:-:S04]  /*14c0*/  IMAD.X R19, RZ, RZ, R7, P0 ;  /* 0x000000ffff137224 */ /* 0x000fc800000e0607 */
[----:B------:R-:W-:-:S04]  /*14d0*/  IMAD.WIDE.U32 R6, R19, R26, RZ ;  /* 0x0000001a13067225 */ /* 0x000fc800078e00ff */
[----:B------:R-:W-:-:S04]  /*14e0*/  IMAD.WIDE.U32 R8, P0, R11, R27, R6 ;  /* 0x0000001b0b087225 */ /* 0x000fc80007800006 */
[----:B------:R-:W-:-:S04]  /*14f0*/  IMAD.WIDE.U32 R6, R11, R26, RZ ;  /* 0x0000001a0b067225 */ /* 0x000fc800078e00ff */
[----:B------:R-:W-:Y:S01]  /*1500*/  IMAD.X R11, RZ, RZ, RZ, P0 ;  /* 0x000000ffff0b7224 */ /* 0x000fe200000e06ff */
[----:B------:R-:W-:Y:S01]  /*1510*/  IADD3 RZ, P0, R7, R8, RZ ;  /* 0x0000000807ff7210 */ /* 0x000fe20007f1e0ff */
[----:B------:R-:W-:-:S04]  /*1520*/  IMAD.MOV.U32 R10, RZ, RZ, R9 ;  /* 0x000000ffff0a7224 */ /* 0x000fc800078e0009 */
[----:B------:R-:W-:-:S08]  /*1530*/  IMAD.WIDE.U32.X R6, R19, R27, R10, P0 ;  /* 0x0000001b13067225 */ /* 0x000fd000000e040a */
.L_x_13:
[----:B0-----:R-:W-:Y:S01]  /*1540*/  SHF.R.U64 R6, R6, R25, R7 ;  /* 0x0000001906067219 */ /* 0x001fe20000001207 */
[----:B--2---:R-:W-:Y:S01]  /*1550*/  VIADD R7, R21, 0xffffffff ;  /* 0xffffffff15077836 */ /* 0x004fe20000000000 */
[----:B------:R-:W-:Y:S01]  /*1560*/  LOP3.LUT R13, R32, R13, RZ, 0xc0, !PT ;  /* 0x0000000d200d7212 */ /* 0x000fe200078ec0ff */
[----:B------:R-:W-:Y:S02]  /*1570*/  IMAD.MOV R18, RZ, RZ, -R18 ;  /* 0x000000ffff127224 */ /* 0x000fe400078e0a12 */
[----:B------:R-:W-:Y:S01]  /*1580*/  IMAD.MOV R8, RZ, RZ, -R6 ;  /* 0x000000ffff087224 */ /* 0x000fe200078e0a06 */
[----:B------:R-:W-:Y:S01]  /*1590*/  LOP3.LUT R7, R22, R7, RZ, 0xc0, !PT ;  /* 0x0000000716077212 */ /* 0x000fe200078ec0ff */
[----:B------:R-:W-:Y:S02]  /*15a0*/  IMAD R12, R12, R6, R13 ;  /* 0x000000060c0c7224 */ /* 0x000fe400078e020d */
[----:B------:R-:W-:Y:S02]  /*15b0*/  @P1 IMAD R3, R20, R18, R15 ;  /* 0x0000001214031224 */ /* 0x000fe400078e020f */
[----:B-1----:R-:W-:-:S02]  /*15c0*/  IMAD R6, R8, R29, R34 ;  /* 0x0000001d08067224 */ /* 0x002fc400078e0222 */
[----:B------:R-:W-:Y:S02]  /*15d0*/  IMAD R22, R12, R28, R3 ;  /* 0x0000001c0c167224 */ /* 0x000fe400078e0203 */
[----:B------:R-:W-:Y:S02]  /*15e0*/  IMAD R7, R6, R21, R7 ;  /* 0x0000001506077224 */ /* 0x000fe400078e0207 */
[----:B------:R-:W-:Y:S02]  /*15f0*/  IMAD.MOV.U32 R3, RZ, RZ, 0x1 ;  /* 0x00000001ff037424 */ /* 0x000fe400078e00ff */
[----:B------:R-:W-:Y:S01]  /*1600*/  IMAD.MOV.U32 R19, RZ, RZ, R30 ;  /* 0x000000ffff137224 */ /* 0x000fe200078e001e */
[----:B------:R-:W-:Y:S02]  /*1610*/  SEL R18, R7, R22, !P1 ;  /* 0x0000001607127207 */ /* 0x000fe40004800000 */
[----:B------:R-:W-:-:S07]  /*1620*/  SEL R22, R22, R7, !P1 ;  /* 0x0000000716167207 */ /* 0x000fce0004800000 */
.L_x_11:
[----:B------:R-:W-:Y:S05]  /*1630*/  @!P2 BRA `(.L_x_14) ;  /* 0x0000004c00e8a947 */ /* 0x000fea0003800000 */
[----:B------:R-:W-:-:S13]  /*1640*/  ISETP.GT.U32.AND P0, PT, R31, 0x1, PT ;  /* 0x000000011f00780c */ /* 0x000fda0003f04070 */
[----:B------:R-:W-:Y:S05]  /*1650*/  @P0 EXIT ;  /* 0x000000000000094d */ /* 0x000fea0003800000 */
.L_x_15:
[----:B------:R-:W-:-:S08]  /*1660*/  NOP ;  /* 0x0000000000007918 */ /* 0x000fd00000000000 */
[----:B------:R-:W1:Y:S02]  /*1670*/  USETMAXREG.TRY_ALLOC.CTAPOOL UP0, 0xe8 ;  /* 0x000000e8000079c8 */ /* 0x000e640008000600 */
[----:B-1----:R-:W-:-:S13]  /*1680*/  PLOP3.LUT P0, PT, PT, PT, UP0, 0x80, 0x0 ;  /* 0x000000000000781c */ /* 0x002fda0003f0f008 */
[----:B------:R-:W-:Y:S05]  /*1690*/  @!P0 BRA `(.L_x_15) ;  /* 0xfffffffc00f08947 */ /* 0x000fea000383ffff */
[----:B------:R-:W-:-:S13]  /*16a0*/  LOP3.LUT P0, RZ, R3, 0xff, RZ, 0xc0, !PT ;  /* 0x000000ff03ff7812 */ /* 0x000fda000780c0ff */
[----:B------:R-:W-:Y:S05]  /*16b0*/  @!P0 EXIT ;  /* 0x000000000000894d */ /* 0x000fea0003800000 */
[----:B------:R-:W2:Y:S01]  /*16c0*/  LDL.64 R8, [R1] ;  /* 0x0000000001087983 */ /* 0x000ea20000100a00 */
[----:B------:R-:W-:Y:S01]  /*16d0*/  SHF.R.S32.HI R3, RZ, 0x1f, R4 ;  /* 0x0000001fff037819 */ /* 0x000fe20000011404 */
[----:B------:R-:W1:Y:S01]  /*16e0*/  S2UR UR4, SR_CgaCtaId ;  /* 0x00000000000479c3 */ /* 0x000e620000008800 */
[----:B------:R-:W-:Y:S01]  /*16f0*/  UMOV UR41, 0x400 ;  /* 0x0000040000297882 */ /* 0x000fe20000000000 */
[----:B------:R-:W-:Y:S01]  /*1700*/  UISETP.LT.AND UP0, UPT, UR40, 0x1, UPT ;  /* 0x000000012800788c */ /* 0x000fe2000bf01270 */
[CC--:B------:R-:W-:Y:S01]  /*1710*/  LEA.HI R5, R3.reuse, R4.reuse, RZ, 0x2 ;  /* 0x0000000403057211 */ /* 0x0c0fe200078f10ff */
[----:B------:R-:W-:Y:S01]  /*1720*/  UIADD3 UR5, UR43, -0x1, URZ ;  /* 0xffffffff2b057890 */ /* 0x000fe2000fffe03f */
[----:B------:R-:W-:Y:S01]  /*1730*/  LEA.HI R3, R3, R4, RZ, 0x5 ;  /* 0x0000000403037211 */ /* 0x000fe200078f28ff */
[----:B------:R-:W-:Y:S01]  /*1740*/  USEL UR42, UR40, 0x1, UP0 ;  /* 0x00000001282a7887 */ /* 0x000fe20008000000 */
[--C-:B------:R-:W-:Y:S01]  /*1750*/  SHF.R.S32.HI R82, RZ, 0x2, R5.reuse ;  /* 0x00000002ff527819 */ /* 0x100fe20000011405 */
[----:B------:R-:W3:Y:S01]  /*1760*/  LDC R86, c[0x0][0x658] ;  /* 0x00019600ff567b82 */ /* 0x000ee20000000800 */
[----:B------:R-:W-:Y:S01]  /*1770*/  SHF.R.S32.HI R7, RZ, 0x1f, R5 ;  /* 0x0000001fff077819 */ /* 0x000fe20000011405 */
[----:B------:R-:W-:Y:S01]  /*1780*/  UISETP.NE.AND UP0, UPT, UR5, URZ, UPT ;  /* 0x0000003f0500728c */ /* 0x000fe2000bf05270 */
[----:B------:R-:W-:Y:S01]  /*1790*/  SHF.R.S32.HI R3, RZ, 0x5, R3 ;  /* 0x00000005ff037819 */ /* 0x000fe20000011403 */
[----:B------:R-:W-:Y:S01]  /*17a0*/  ULDC UR8, c[0x0][0x284] ;  /* 0x0000a10000087ab9 */ /* 0x000fe20000000800 */
[----:B------:R-:W-:Y:S01]  /*17b0*/  LEA.HI R7, R7, R82, RZ, 0x3 ;  /* 0x0000005207077211 */ /* 0x000fe200078f18ff */
[----:B------:R-:W-:Y:S01]  /*17c0*/  USEL UR7, URZ, 0x1, UP0 ;  /* 0x000000013f077887 */ /* 0x000fe20008000000 */
[----:B------:R-:W-:Y:S01]  /*17d0*/  LOP3.LUT R5, R5, 0xfffffffc, RZ, 0xc0, !PT ;  /* 0xfffffffc05057812 */ /* 0x000fe200078ec0ff */
[----:B------:R-:W4:Y:S01]  /*17e0*/  LDC.64 R88, c[0x0][0x5c8] ;  /* 0x00017200ff587b82 */ /* 0x000f220000000a00 */
[----:B------:R-:W-:Y:S01]  /*17f0*/  LOP3.LUT R7, R7, 0xfffffff8, RZ, 0xc0, !PT ;  /* 0xfffffff807077812 */ /* 0x000fe200078ec0ff */
[----:B------:R-:W-:Y:S01]  /*1800*/  USHF.L.U32 UR47, UR40, 0x1, URZ ;  /* 0x00000001282f7899 */ /* 0x000fe2000800063f */
[----:B------:R-:W-:Y:S01]  /*1810*/  LOP3.LUT R93, R23, 0x1, RZ, 0xfc, !PT ;  /* 0x00000001175d7812 */ /* 0x000fe200078efcff */
[----:B------:R-:W-:Y:S01]  /*1820*/  IMAD.IADD R5, R4, 0x1, -R5 ;  /* 0x0000000104057824 */ /* 0x000fe200078e0a05 */
[----:B------:R-:W-:Y:S01]  /*1830*/  UIADD3 UR42, -UR42, UR40, URZ ;  /* 0x000000282a2a7290 */ /* 0x000fe2000fffe13f */
[----:B------:R-:W-:-:S02]  /*1840*/  IMAD.IADD R82, R82, 0x1, -R7 ;  /* 0x0000000152527824 */ /* 0x000fc400078e0a07 */
[----:B------:R-:W0:Y:S01]  /*1850*/  LDC R6, c[0x0][0x288] ;  /* 0x0000a200ff067b82 */ /* 0x000e220000000800 */
[----:B-1----:R-:W-:Y:S01]  /*1860*/  ULEA UR41, UR4, UR41, 0x18 ;  /* 0x0000002904297291 */ /* 0x002fe2000f8ec03f */
[--C-:B------:R-:W-:Y:S01]  /*1870*/  IMAD R92, R3, -0x10, -R82.reuse ;  /* 0xfffffff0035c7824 */ /* 0x100fe200078e0a52 */
[--C-:B------:R-:W-:Y:S01]  /*1880*/  SHF.R.S32.HI R83, RZ, 0x1f, R82.reuse ;  /* 0x0000001fff537819 */ /* 0x100fe20000011452 */
[----:B------:R-:W-:Y:S01]  /*1890*/  USHF.L.U32 UR4, UR5, 0x3, URZ ;  /* 0x0000000305047899 */ /* 0x000fe2000800063f */
[----:B------:R-:W-:Y:S01]  /*18a0*/  IMAD.MOV.U32 R7, RZ, RZ, 0x1 ;  /* 0x00000001ff077424 */ /* 0x000fe200078e00ff */
[----:B------:R-:W-:Y:S01]  /*18b0*/  UIADD3 UR5, UR41, 0x380, URZ ;  /* 0x0000038029057890 */ /* 0x000fe2000fffe03f */
[----:B------:R-:W-:Y:S01]  /*18c0*/  IMAD.SHL.U32 R84, R5, 0x2, RZ ;  /* 0x0000000205547824 */ /* 0x000fe200078e00ff */
[----:B------:R-:W-:Y:S01]  /*18d0*/  UIADD3 UR6, UR41, 0x14b80, URZ ;  /* 0x00014b8029067890 */ /* 0x000fe2000fffe03f */
[----:B------:R-:W-:Y:S01]  /*18e0*/  IMAD.WIDE R82, R3, 0x10, R82 ;  /* 0x0000001003527825 */ /* 0x000fe200078e0252 */
[----:B------:R-:W-:-:S02]  /*18f0*/  USHF.R.U32.HI UR5, URZ, 0x4, UR5 ;  /* 0x000000043f057899 */ /* 0x000fc40008011605 */
[----:B------:R-:W-:Y:S01]  /*1900*/  USHF.R.U32.HI UR6, URZ, 0x4, UR6 ;  /* 0x000000043f067899 */ /* 0x000fe20008011606 */
[----:B------:R-:W-:Y:S01]  /*1910*/  IMAD.MOV.U32 R3, RZ, RZ, -0x1 ;  /* 0xffffffffff037424 */ /* 0x000fe200078e00ff */
[----:B------:R-:W-:Y:S01]  /*1920*/  UIADD3 UR48, UR41, 0x2a0, URZ ;  /* 0x000002a029307890 */ /* 0x000fe2000fffe03f */
[----:B------:R-:W-:Y:S01]  /*1930*/  IMAD.U32 R94, RZ, RZ, UR7 ;  /* 0x00000007ff5e7e24 */ /* 0x000fe2000f8e00ff */
[----:B------:R-:W-:Y:S01]  /*1940*/  ULOP3.LUT UR4, UR4, 0x8, URZ, 0xc0, !UPT ;  /* 0x0000000804047892 */ /* 0x000fe2000f8ec03f */
[C---:B----4-:R-:W-:Y:S01]  /*1950*/  SHF.L.U64.HI R87, R88.reuse, 0x3, R89 ;  /* 0x0000000358577819 */ /* 0x050fe20000010259 */
[----:B------:R-:W-:Y:S01]  /*1960*/  ULOP3.LUT UR5, UR5, 0x3fff, URZ, 0xc0, !UPT ;  /* 0x00003fff05057892 */ /* 0x000fe2000f8ec03f */
[-C--:B---3--:R-:W-:Y:S01]  /*1970*/  SHF.L.U32 R3, R3, R86.reuse, RZ ;  /* 0x0000005603037219 */ /* 0x088fe200000006ff */
[----:B------:R-:W-:Y:S01]  /*1980*/  ULOP3.LUT UR6, UR6, 0x3fff, URZ, 0xc0, !UPT ;  /* 0x00003fff06067892 */ /* 0x000fe2000f8ec03f */
[----:B------:R-:W-:Y:S01]  /*1990*/  SHF.L.U32 R86, R7, R86, RZ ;  /* 0x0000005607567219 */ /* 0x000fe200000006ff */
[----:B------:R-:W-:Y:S01]  /*19a0*/  IMAD.SHL.U32 R88, R88, 0x8, RZ ;  /* 0x0000000858587824 */ /* 0x000fe200078e00ff */
[----:B------:R-:W-:Y:S01]  /*19b0*/  LOP3.LUT R91, RZ, R3, RZ, 0x33, !PT ;  /* 0x00000003ff5b7212 */ /* 0x000fe200078e33ff */
[----:B0-----:R-:W-:Y:S01]  /*19c0*/  IMAD R89, R5, -0x2, R6 ;  /* 0xfffffffe05597824 */ /* 0x001fe200078e0206 */
[----:B------:R-:W-:Y:S01]  /*19d0*/  SHF.R.S32.HI R85, RZ, 0x1f, R84 ;  /* 0x0000001fff557819 */ /* 0x000fe20000011454 */
[----:B------:R-:W-:Y:S01]  /*19e0*/  VIADD R92, R92, UR8 ;  /* 0x000000085c5c7c36 */ /* 0x000fe20008000000 */
[----:B------:R-:W-:-:S02]  /*19f0*/  ULEA UR43, UR43, UR48, 0x3 ;  /* 0x000000302b2b7291 */ /* 0x000fc4000f8e183f */
[----:B------:R-:W-:Y:S02]  /*1a00*/  ULOP3.LUT UR49, UR4, 0x8, URZ, 0x3c, !UPT ;  /* 0x0000000804317892 */ /* 0x000fe4000f8e3c3f */
[----:B------:R-:W-:Y:S02]  /*1a10*/  ULOP3.LUT UR44, UR4, 0x18, URZ, 0x3c, !UPT ;  /* 0x00000018042c7892 */ /* 0x000fe4000f8e3c3f */
[----:B------:R-:W-:Y:S02]  /*1a20*/  ULOP3.LUT UR45, UR5, 0x10000, URZ, 0xfc, !UPT ;  /* 0x00010000052d7892 */ /* 0x000fe4000f8efc3f */
[----:B------:R-:W-:Y:S01]  /*1a30*/  ULOP3.LUT UR46, UR6, 0x10000, URZ, 0xfc, !UPT ;  /* 0x00010000062e7892 */ /* 0x000fe2000f8efc3f */
[----:B--2---:R-:W-:-:S11]  /*1a40*/  SHF.L.U64.HI R90, R8, 0x1, R0 ;  /* 0x00000001085a7819 */ /* 0x004fd60000010200 */
.L_x_147:
[----:B------:R-:W-:-:S04]  /*1a50*/  SHF.L.U32 R0, R94, 0x1f, RZ ;  /* 0x0000001f5e007819 */ /* 0x000fc800000006ff */
[----:B------:R-:W0:Y:S02]  /*1a60*/  SYNCS.PHASECHK.TRANS64.TRYWAIT P0, [UR43+-0x8], R0 ;  /* 0xfffff800ff0075a7 */ /* 0x000e24000800016b */
[----:B0--3--:R-:W-:Y:S05]  /*1a70*/  @!P0 BRA `(.L_x_16) ;  /* 0x0000006c00f48947 */ /* 0x009fea0003800000 */
.L_x_206:
[----:B------:R-:W-:Y:S02]  /*1a80*/  ULDC UR4, c[0x0][0x28c] ;  /* 0x0000a30000047ab9 */ /* 0x000fe40000000800 */
[----:B------:R-:W-:-:S13]  /*1a90*/  ISETP.LT.AND P0, PT, RZ, UR4, PT ;  /* 0x00000004ff007c0c */ /* 0x000fda000bf01270 */
[----:B------:R-:W-:Y:S05]  /*1aa0*/  @P0 BRA `(.L_x_17) ;  /* 0x0000000000400947 */ /* 0x000fea0003800000 */
[----:B0-----:R-:W-:Y:S01]  /*1ab0*/  MOV R0, 0x0 ;  /* 0x0000000000007802 */ /* 0x001fe20000000f00 */
[----:B------:R-:W-:Y:S01]  /*1ac0*/  ULDC.64 UR4, c[0x4][0x68] ;  /* 0x01001a0000047ab9 */ /* 0x000fe20000000a00 */
[----:B------:R-:W-:Y:S01]  /*1ad0*/  ULDC.64 UR6, c[0x4][0x8] ;  /* 0x0100020000067ab9 */ /* 0x000fe20000000a00 */
[----:B------:R-:W-:Y:S01]  /*1ae0*/  IMAD.U32 R4, RZ, RZ, UR4 ;  /* 0x00000004ff047e24 */ /* 0x000fe2000f8e00ff */
[----:B------:R0:W1:Y:S01]  /*1af0*/  LDC.64 R14, c[0x4][R0] ;  /* 0x01000000000e7b82 */ /* 0x0000620000000a00 */
[----:B------:R-:W-:Y:S01]  /*1b00*/  IMAD.U32 R5, RZ, RZ, UR5 ;  /* 0x00000005ff057e24 */ /* 0x000fe2000f8e00ff */
[----:B------:R-:W-:Y:S01]  /*1b10*/  ULDC.64 UR4, c[0x4][0x70] ;  /* 0x01001c0000047ab9 */ /* 0x000fe20000000a00 */
[----:B------:R-:W-:Y:S02]  /*1b20*/  IMAD.U32 R10, RZ, RZ, UR6 ;  /* 0x00000006ff0a7e24 */ /* 0x000fe4000f8e00ff */
[----:B------:R-:W-:Y:S02]  /*1b30*/  IMAD.U32 R6, RZ, RZ, UR4 ;  /* 0x00000004ff067e24 */ /* 0x000fe4000f8e00ff */
[----:B------:R-:W-:-:S02]  /*1b40*/  IMAD.U32 R7, RZ, RZ, UR5 ;  /* 0x00000005ff077e24 */ /* 0x000fc4000f8e00ff */
[----:B------:R-:W-:Y:S02]  /*1b50*/  IMAD.U32 R11, RZ, RZ, UR7 ;  /* 0x00000007ff0b7e24 */ /* 0x000fe4000f8e00ff */
[----:B------:R-:W-:Y:S02]  /*1b60*/  IMAD.MOV.U32 R8, RZ, RZ, 0x1e1 ;  /* 0x000001e1ff087424 */ /* 0x000fe400078e00ff */
[----:B------:R-:W-:Y:S02]  /*1b70*/  IMAD.MOV.U32 R12, RZ, RZ, 0x1 ;  /* 0x00000001ff0c7424 */ /* 0x000fe400078e00ff */
[----:B0-----:R-:W-:-:S07]  /*1b80*/  IMAD.MOV.U32 R13, RZ, RZ, RZ ;  /* 0x000000ffff0d7224 */ /* 0x001fce00078e00ff */
[----:B------:R-:W-:-:S07]  /*1b90*/  LEPC R20, `(.L_x_17) ;  /* 0x000000001014794e */ /* 0x000fce0000000000 */
[----:B-1---5:R-:W-:Y:S05]  /*1ba0*/  CALL.ABS.NOINC R14 ;  /* 0x000000000e007343 */ /* 0x022fea0003c00000 */
.L_x_17:
[----:B------:R-:W-:-:S13]  /*1bb0*/  ISETP.NE.AND P0, PT, R93, 0x3, PT ;  /* 0x000000035d00780c */ /* 0x000fda0003f05270 */
[----:B------:R-:W-:Y:S05]  /*1bc0*/  @!P0 BRA `(.L_x_18) ;  /* 0x0000000000048947 */ /* 0x000fea0003800000 */
[----:B------:R-:W-:Y:S01]  /*1bd0*/  BPT.TRAP 0x1 ;  /* 0x000000040000795c */ /* 0x000fe20000300000 */
.L_x_18:
[----:B0-----:R-:W-:Y:S02]  /*1be0*/  IMAD.U32 R3, RZ, RZ, UR38 ;  /* 0x00000026ff037e24 */ /* 0x001fe4000f8e00ff */
[----:B------:R-:W-:-:S03]  /*1bf0*/  IMAD.U32 R0, RZ, RZ, UR39 ;  /* 0x00000027ff007e24 */ /* 0x000fc6000f8e00ff */
[----:B------:R-:W-:Y:S02]  /*1c00*/  LEA R3, R3, UR41, 0x3 ;  /* 0x0000002903037c11 */ /* 0x000fe4000f8e18ff */
[----:B------:R-:W-:-:S04]  /*1c10*/  SHF.L.U32 R0, R0, 0x1f, RZ ;  /* 0x0000001f00007819 */ /* 0x000fc800000006ff */
[----:B------:R0:W1:Y:S01]  /*1c20*/  SYNCS.PHASECHK.TRANS64.TRYWAIT P1, [R3+URZ], R0 ;  /* 0x00000000030075a7 */ /* 0x000062000802017f */
[----:B------:R-:W-:Y:S05]  /*1c30*/  @!P0 BRA `(.L_x_19) ;  /* 0x0000000000048947 */ /* 0x000fea0003800000 */
[----:B------:R-:W-:Y:S01]  /*1c40*/  BPT.TRAP 0x1 ;  /* 0x000000040000795c */ /* 0x000fe20000300000 */
.L_x_19:
[----:B-1----:R-:W-:Y:S05]  /*1c50*/  @P1 BRA `(.L_x_20) ;  /* 0x0000000000081947 */ /* 0x002fea0003800000 */
[----:B------:R-:W1:Y:S02]  /*1c60*/  SYNCS.PHASECHK.TRANS64.TRYWAIT P1, [R3+URZ], R0 ;  /* 0x00000000030075a7 */ /* 0x000e64000802017f */
[----:B-1----:R-:W-:Y:S05]  /*1c70*/  @!P1 BRA `(.L_x_21) ;  /* 0x0000006c008c9947 */ /* 0x002fea0003800000 */
.L_x_20:
[----:B------:R-:W-:Y:S05]  /*1c80*/  WARPSYNC.ALL ;  /* 0x0000000000007948 */ /* 0x000fea0003800000 */
[----:B------:R-:W-:Y:S01]  /*1c90*/  ULEA UR4, UR38, UR45, 0x7 ;  /* 0x0000002d26047291 */ /* 0x000fe2000f8e383f */
[----:B------:R-:W-:Y:S01]  /*1ca0*/  WARPGROUP.ARRIVE ;  /* 0x00000000000079c5 */ /* 0x000fe20000000000 */
[----:B------:R-:W-:Y:S01]  /*1cb0*/  UIMAD UR8, UR38, 0xe0, UR46 ;  /* 0x000000e0260878a4 */ /* 0x000fe2000f8e022e */
[----:B01----:R-:W-:Y:S01]  /*1cc0*/  IMAD.U32 R0, RZ, RZ, UR42 ;  /* 0x0000002aff007e24 */ /* 0x003fe2000f8e00ff */
[----:B------:R-:W-:Y:S01]  /*1cd0*/  UMOV UR5, 0xc0000010 ;  /* 0xc000001000057882 */ /* 0x000fe20000000000 */
[----:B------:R-:W-:Y:S01]  /*1ce0*/  UMOV UR7, 0xc0000010 ;  /* 0xc000001000077882 */ /* 0x000fe20000000000 */
[----:B------:R-:W-:-:S02]  /*1cf0*/  UIADD3 UR9, UR8, 0x20, URZ ;  /* 0x0000002008097890 */ /* 0x000fc4000fffe03f */
[----:B------:R-:W-:Y:S01]  /*1d00*/  UIADD3 UR10, UR8, 0x40, URZ ;  /* 0x00000040080a7890 */ /* 0x000fe2000fffe03f */
[----:B------:R-:W-:Y:S01]  /*1d10*/  ISETP.GE.AND P1, PT, R0, 0x1, PT ;  /* 0x000000010000780c */ /* 0x000fe20003f26270 */
[----:B------:R-:W-:Y:S01]  /*1d20*/  UMOV UR6, UR8 ;  /* 0x0000000800067c82 */ /* 0x000fe20008000000 */
[----:B------:R-:W-:Y:S01]  /*1d30*/  UIADD3 UR11, UR8, 0x60, URZ ;  /* 0x00000060080b7890 */ /* 0x000fe2000fffe03f */
[----:B------:R-:W-:Y:S01]  /*1d40*/  HGMMA.64x16x16.F32.BF16 R72, gdesc[UR4], RZ, !UPT, gsb0 ;  /* 0x00200000044879f0 */ /* 0x000fe2000c0018ff */
[----:B------:R-:W-:Y:S01]  /*1d50*/  UMOV UR6, UR9 ;  /* 0x0000000900067c82 */ /* 0x000fe20008000000 */
[----:B------:R-:W-:Y:S01]  /*1d60*/  UMOV UR7, 0xc0000010 ;  /* 0xc000001000077882 */ /* 0x000fe20000000000 */
[----:B------:R-:W-:Y:S01]  /*1d70*/  UIADD3 UR9, UR8, 0x80, URZ ;  /* 0x0000008008097890 */ /* 0x000fe2000fffe03f */
[----:B------:R-:W-:Y:S02]  /*1d80*/  WARPGROUP.DEPBAR.LE gsb0, 0x0 ;  /* 0x00008000000079c5 */ /* 0x000fe40000010000 */
[----:B------:R-:W-:-:S06]  /*1d90*/  WARPGROUP.ARRIVE ;  /* 0x00000000000079c5 */ /* 0x000fcc0000000000 */
[----:B------:R-:W-:Y:S01]  /*1da0*/  HGMMA.64x16x16.F32.BF16 R64, gdesc[UR4], RZ, !UPT, gsb0 ;  /* 0x00200000044079f0 */ /* 0x000fe2000c0018ff */
[----:B------:R-:W-:Y:S01]  /*1db0*/  UMOV UR6, UR10 ;  /* 0x0000000a00067c82 */ /* 0x000fe20008000000 */
[----:B------:R-:W-:Y:S01]  /*1dc0*/  UMOV UR7, 0xc0000010 ;  /* 0xc000001000077882 */ /* 0x000fe20000000000 */
[----:B------:R-:W-:Y:S02]  /*1dd0*/  UIADD3 UR10, UR8, 0xa0, URZ ;  /* 0x000000a0080a7890 */ /* 0x000fe4000fffe03f */
[----:B------:R-:W-:Y:S01]  /*1de0*/  UIADD3 UR8, UR8, 0xc0, URZ ;  /* 0x000000c008087890 */ /* 0x000fe2000fffe03f */
[----:B------:R-:W-:Y:S02]  /*1df0*/  WARPGROUP.DEPBAR.LE gsb0, 0x0 ;  /* 0x00008000000079c5 */ /* 0x000fe40000010000 */
[----:B------:R-:W-:-:S06]  /*1e00*/  WARPGROUP.ARRIVE ;  /* 0x00000000000079c5 */ /* 0x000fcc0000000000 */
[----:B------:R-:W-:Y:S01]  /*1e10*/  HGMMA.64x16x16.F32.BF16 R56, gdesc[UR4], RZ, !UPT, gsb0 ;  /* 0x00200000043879f0 */ /* 0x000fe2000c0018ff */
[----:B------:R-:W-:Y:S01]  /*1e20*/  UMOV UR6, UR11 ;  /* 0x0000000b00067c82 */ /* 0x000fe20008000000 */
[----:B------:R-:W-:Y:S01]  /*1e30*/  UMOV UR7, 0xc0000010 ;  /* 0xc000001000077882 */ /* 0x000fe20000000000 */
        /* <DEDUP_REMOVED lines=17> */
[----:B------:R-:W-:Y:S03]  /*1f50*/  HGMMA.64x16x16.F32.BF16 R24, gdesc[UR4], RZ, !UPT, gsb0 ;  /* 0x00200000041879f0 */ /* 0x000fe6000c0018ff */
[----:B------:R-:W-:Y:S02]  /*1f60*/  WARPGROUP.DEPBAR.LE gsb0, 0x0 ;  /* 0x00008000000079c5 */ /* 0x000fe40000010000 */
[----:B------:R-:W-:Y:S05]  /*1f70*/  @!P1 BRA `(.L_x_22) ;  /* 0x0000000400489947 */ /* 0x000fea0003800000 */
[----:B------:R-:W-:Y:S01]  /*1f80*/  UIADD3 UR8, UR38, 0x1, URZ ;  /* 0x0000000126087890 */ /* 0x000fe2000fffe03f */
[----:B------:R-:W-:Y:S01]  /*1f90*/  IMAD.U32 R0, RZ, RZ, UR42 ;  /* 0x0000002aff007e24 */ /* 0x000fe2000f8e00ff */
[----:B------:R-:W-:Y:S02]  /*1fa0*/  UMOV UR9, UR38 ;  /* 0x0000002600097c82 */ /* 0x000fe40008000000 */
[----:B------:R-:W-:-:S04]  /*1fb0*/  UISETP.NE.AND UP0, UPT, UR8, 0x29, UPT ;  /* 0x000000290800788c */ /* 0x000fc8000bf05270 */
[----:B------:R-:W-:Y:S02]  /*1fc0*/  USEL UR4, URZ, 0x1, UP0 ;  /* 0x000000013f047887 */ /* 0x000fe40008000000 */
[----:B------:R-:W-:Y:S02]  /*1fd0*/  USEL UR8, UR8, URZ, UP0 ;  /* 0x0000003f08087287 */ /* 0x000fe40008000000 */
[----:B------:R-:W-:-:S06]  /*1fe0*/  ULOP3.LUT UR4, UR39, UR4, URZ, 0x3c, !UPT ;  /* 0x0000000427047292 */ /* 0x000fcc000f8e3c3f */
[----:B------:R-:W-:-:S07]  /*1ff0*/  IMAD.U32 R5, RZ, RZ, UR4 ;  /* 0x00000004ff057e24 */ /* 0x000fce000f8e00ff */
.L_x_29:
[----:B01----:R-:W-:Y:S05]  /*2000*/  @!P0 BRA `(.L_x_23) ;  /* 0x0000000000048947 */ /* 0x003fea0003800000 */
[----:B------:R-:W-:Y:S01]  /*2010*/  BPT.TRAP 0x1 ;  /* 0x000000040000795c */ /* 0x000fe20000300000 */
.L_x_23:
[----:B------:R-:W-:Y:S01]  /*2020*/  ULEA UR4, UR8, UR41, 0x3 ;  /* 0x0000002908047291 */ /* 0x000fe2000f8e183f */
[----:B------:R-:W-:-:S08]  /*2030*/  SHF.L.U32 R3, R5, 0x1f, RZ ;  /* 0x0000001f05037819 */ /* 0x000fd000000006ff */
[----:B------:R0:W1:Y:S01]  /*2040*/  SYNCS.PHASECHK.TRANS64.TRYWAIT P1, [UR4], R3 ;  /* 0x00000003ff0075a7 */ /* 0x0000620008020144 */
[----:B------:R-:W-:Y:S05]  /*2050*/  @!P0 BRA `(.L_x_24) ;  /* 0x0000000000048947 */ /* 0x000fea0003800000 */
[----:B------:R-:W-:Y:S01]  /*2060*/  BPT.TRAP 0x1 ;  /* 0x000000040000795c */ /* 0x000fe20000300000 */
.L_x_24:
[----:B-1----:R-:W-:Y:S05]  /*2070*/  @P1 BRA `(.L_x_25) ;  /* 0x0000000000081947 */ /* 0x002fea0003800000 */
[----:B------:R-:W1:Y:S02]  /*2080*/  SYNCS.PHASECHK.TRANS64.TRYWAIT P1, [UR4], R3 ;  /* 0x00000003ff0075a7 */ /* 0x000e640008020144 */
[----:B-1----:R-:W-:Y:S05]  /*2090*/  @!P1 BRA `(.L_x_26) ;  /* 0x0000006800989947 */ /* 0x002fea0003800000 */
.L_x_25:
[----:B------:R-:W-:Y:S01]  /*20a0*/  ULEA UR4, UR8, UR45, 0x7 ;  /* 0x0000002d08047291 */ /* 0x000fe2000f8e383f */
[----:B------:R-:W-:Y:S01]  /*20b0*/  WARPGROUP.ARRIVE ;  /* 0x00000000000079c5 */ /* 0x000fe20000000000 */
[----:B------:R-:W-:Y:S01]  /*20c0*/  UIMAD UR10, UR8, 0xe0, UR46 ;  /* 0x000000e0080a78a4 */ /* 0x000fe2000f8e022e */
[----:B------:R-:W-:Y:S01]  /*20d0*/  UMOV UR5, 0xc0000010 ;  /* 0xc000001000057882 */ /* 0x000fe20000000000 */
[----:B------:R-:W-:Y:S02]  /*20e0*/  UMOV UR7, 0xc0000010 ;  /* 0xc000001000077882 */ /* 0x000fe40000000000 */
[----:B------:R-:W-:Y:S02]  /*20f0*/  UIADD3 UR11, UR10, 0x20, URZ ;  /* 0x000000200a0b7890 */ /* 0x000fe4000fffe03f */
[----:B------:R-:W-:Y:S02]  /*2100*/  UIADD3 UR12, UR10, 0x40, URZ ;  /* 0x000000400a0c7890 */ /* 0x000fe4000fffe03f */
[----:B------:R-:W-:Y:S01]  /*2110*/  UMOV UR6, UR10 ;  /* 0x0000000a00067c82 */ /* 0x000fe20008000000 */
[----:B------:R-:W-:Y:S01]  /*2120*/  UIADD3 UR13, UR10, 0x60, URZ ;  /* 0x000000600a0d7890 */ /* 0x000fe2000fffe03f */
[----:B------:R-:W-:Y:S01]  /*2130*/  HGMMA.64x16x16.F32.BF16 R72, gdesc[UR4], R72, gsb0 ;  /* 0x00200000044879f0 */ /* 0x000fe20008001848 */
[----:B------:R-:W-:Y:S01]  /*2140*/  UMOV UR6, UR11 ;  /* 0x0000000b00067c82 */ /* 0x000fe20008000000 */
[----:B------:R-:W-:Y:S01]  /*2150*/  UMOV UR7, 0xc0000010 ;  /* 0xc000001000077882 */ /* 0x000fe20000000000 */
[----:B------:R-:W-:Y:S01]  /*2160*/  UIADD3 UR11, UR10, 0x80, URZ ;  /* 0x000000800a0b7890 */ /* 0x000fe2000fffe03f */
[----:B------:R-:W-:-:S02]  /*2170*/  WARPGROUP.DEPBAR.LE gsb0, 0x0 ;  /* 0x00008000000079c5 */ /* 0x000fc40000010000 */
[----:B------:R-:W-:-:S06]  /*2180*/  WARPGROUP.ARRIVE ;  /* 0x00000000000079c5 */ /* 0x000fcc0000000000 */
[----:B------:R-:W-:Y:S01]  /*2190*/  HGMMA.64x16x16.F32.BF16 R64, gdesc[UR4], R64, gsb0 ;  /* 0x00200000044079f0 */ /* 0x000fe20008001840 */
[----:B------:R-:W-:Y:S01]  /*21a0*/  UMOV UR6, UR12 ;  /* 0x0000000c00067c82 */ /* 0x000fe20008000000 */
[----:B------:R-:W-:Y:S01]  /*21b0*/  UMOV UR7, 0xc0000010 ;  /* 0xc000001000077882 */ /* 0x000fe20000000000 */
[----:B------:R-:W-:Y:S02]  /*21c0*/  UIADD3 UR12, UR10, 0xa0, URZ ;  /* 0x000000a00a0c7890 */ /* 0x000fe4000fffe03f */
[----:B------:R-:W-:Y:S01]  /*21d0*/  UIADD3 UR10, UR10, 0xc0, URZ ;  /* 0x000000c00a0a7890 */ /* 0x000fe2000fffe03f */
[----:B------:R-:W-:Y:S02]  /*21e0*/  WARPGROUP.DEPBAR.LE gsb0, 0x0 ;  /* 0x00008000000079c5 */ /* 0x000fe40000010000 */
[----:B------:R-:W-:-:S06]  /*21f0*/  WARPGROUP.ARRIVE ;  /* 0x00000000000079c5 */ /* 0x000fcc0000000000 */
[----:B------:R-:W-:Y:S01]  /*2200*/  HGMMA.64x16x16.F32.BF16 R56, gdesc[UR4], R56, gsb0 ;  /* 0x00200000043879f0 */ /* 0x000fe20008001838 */
[----:B------:R-:W-:Y:S01]  /*2210*/  UMOV UR6, UR13 ;  /* 0x0000000d00067c82 */ /* 0x000fe20008000000 */
[----:B------:R-:W-:Y:S01]  /*2220*/  UMOV UR7, 0xc0000010 ;  /* 0xc000001000077882 */ /* 0x000fe20000000000 */
        /* <DEDUP_REMOVED lines=17> */
[----:B------:R-:W-:Y:S03]  /*2340*/  HGMMA.64x16x16.F32.BF16 R24, gdesc[UR4], R24, gsb0 ;  /* 0x00200000041879f0 */ /* 0x000fe60008001818 */
[----:B------:R-:W-:Y:S02]  /*2350*/  WARPGROUP.DEPBAR.LE gsb0, 0x0 ;  /* 0x00008000000079c5 */ /* 0x000fe40000010000 */
[----:B------:R-:W-:Y:S05]  /*2360*/  @!P0 BRA `(.L_x_27) ;  /* 0x0000000000048947 */ /* 0x000fea0003800000 */
[----:B------:R-:W-:Y:S01]  /*2370*/  BPT.TRAP 0x1 ;  /* 0x000000040000795c */ /* 0x000fe20000300000 */
.L_x_27:
[----:B------:R-:W-:Y:S01]  /*2380*/  ULEA UR4, UR9, UR41, 0x3 ;  /* 0x0000002909047291 */ /* 0x000fe2000f8e183f */
[----:B------:R-:W-:-:S03]  /*2390*/  ISETP.GT.U32.AND P1, PT, R23, 0x1, PT ;  /* 0x000000011700780c */ /* 0x000fc60003f24070 */
[----:B------:R-:W-:-:S04]  /*23a0*/  UIADD3 UR4, UR4, 0x148, URZ ;  /* 0x0000014804047890 */ /* 0x000fc8000fffe03f */
[----:B------:R-:W-:-:S09]  /*23b0*/  UPRMT UR4, URZ, 0x654, UR4 ;  /* 0x000006543f047896 */ /* 0x000fd20008000004 */
[----:B------:R-:W-:Y:S01]  /*23c0*/  SYNCS.ARRIVE.TRANS64.RED.A1T0 RZ, [UR4], RZ ;  /* 0x000000ffffff79a7 */ /* 0x000fe20008100404 */
[----:B------:R-:W-:Y:S05]  /*23d0*/  @P1 BRA `(.L_x_28) ;  /* 0x0000000000041947 */ /* 0x000fea0003800000 */
[----:B------:R-:W-:Y:S01]  /*23e0*/  BPT.TRAP 0x1 ;  /* 0x000000040000795c */ /* 0x000fe20000300000 */
.L_x_28:
[----:B------:R-:W-:Y:S01]  /*23f0*/  UIADD3 UR8, UR8, 0x1, URZ ;  /* 0x0000000108087890 */ /* 0x000fe2000fffe03f */
[C---:B------:R-:W-:Y:S01]  /*2400*/  ISETP.GT.AND P1, PT, R0.reuse, 0x1, PT ;  /* 0x000000010000780c */ /* 0x040fe20003f24270 */
[----:B------:R-:W-:Y:S01]  /*2410*/  UIADD3 UR9, UR9, 0x1, URZ ;  /* 0x0000000109097890 */ /* 0x000fe2000fffe03f */
[----:B------:R-:W-:Y:S01]  /*2420*/  VIADD R0, R0, 0xffffffff ;  /* 0xffffffff00007836 */ /* 0x000fe20000000000 */
[----:B------:R-:W-:Y:S02]  /*2430*/  UISETP.NE.AND UP0, UPT, UR8, 0x29, UPT ;  /* 0x000000290800788c */ /* 0x000fe4000bf05270 */
[----:B------:R-:W-:Y:S02]  /*2440*/  UISETP.NE.AND UP1, UPT, UR9, 0x29, UPT ;  /* 0x000000290900788c */ /* 0x000fe4000bf25270 */
[----:B------:R-:W-:Y:S02]  /*2450*/  USEL UR4, URZ, 0x1, UP0 ;  /* 0x000000013f047887 */ /* 0x000fe40008000000 */
[----:B------:R-:W-:-:S02]  /*2460*/  USEL UR8, UR8, URZ, UP0 ;  /* 0x0000003f08087287 */ /* 0x000fc40008000000 */
[----:B------:R-:W-:Y:S02]  /*2470*/  USEL UR9, UR9, URZ, UP1 ;  /* 0x0000003f09097287 */ /* 0x000fe40008800000 */
[----:B------:R-:W-:Y:S01]  /*2480*/  LOP3.LUT R5, R5, UR4, RZ, 0x3c, !PT ;  /* 0x0000000405057c12 */ /* 0x000fe2000f8e3cff */
[----:B------:R-:W-:Y:S09]  /*2490*/  @P1 BRA `(.L_x_29) ;  /* 0xfffffff800d81947 */ /* 0x000ff2000383ffff */
.L_x_22:
[----:B------:R-:W2:Y:S01]  /*24a0*/  LDC R0, c[0x0][0x28c] ;  /* 0x0000a300ff007b82 */ /* 0x000ea20000000800 */
[----:B01----:R-:W-:-:S04]  /*24b0*/  IMAD.U32 R3, RZ, RZ, UR49 ;  /* 0x00000031ff037e24 */ /* 0x003fc8000f8e00ff */
[----:B------:R0:W-:Y:S01]  /*24c0*/  SYNCS.ARRIVE.TRANS64.A1T0 RZ, [R3+UR48], RZ ;  /* 0x000000ff03ff79a7 */ /* 0x0001e20008100030 */
[----:B--2---:R-:W-:-:S13]  /*24d0*/  ISETP.GE.AND P1, PT, R0, 0x1, PT ;  /* 0x000000010000780c */ /* 0x004fda0003f26270 */
[----:B0-----:R-:W-:Y:S05]  /*24e0*/  @!P1 BRA `(.L_x_30) ;  /* 0x0000000000349947 */ /* 0x001fea0003800000 */
[----:B------:R-:W-:Y:S05]  /*24f0*/  @!P0 BRA `(.L_x_31) ;  /* 0x0000000000048947 */ /* 0x000fea0003800000 */
[----:B------:R-:W-:Y:S01]  /*2500*/  BPT.TRAP 0x1 ;  /* 0x000000040000795c */ /* 0x000fe20000300000 */
.L_x_31:
[----:B------:R-:W-:Y:S01]  /*2510*/  UIADD3 UR6, UR38, UR42, URZ ;  /* 0x0000002a26067290 */ /* 0x000fe2000fffe03f */
[----:B------:R-:W-:-:S03]  /*2520*/  ISETP.GT.U32.AND P0, PT, R23, 0x1, PT ;  /* 0x000000011700780c */ /* 0x000fc60003f04070 */
[----:B------:R-:W-:-:S04]  /*2530*/  UIMAD.WIDE.U32 UR4, UR6, -0x3831f383, URZ ;  /* 0xc7ce0c7d060478a5 */ /* 0x000fc8000f8e003f */
[----:B------:R-:W-:-:S04]  /*2540*/  USHF.R.U32.HI UR4, URZ, 0x5, UR5 ;  /* 0x000000053f047899 */ /* 0x000fc80008011605 */
[----:B------:R-:W-:-:S04]  /*2550*/  UIMAD UR6, UR4, -0x29, UR6 ;  /* 0xffffffd7040678a4 */ /* 0x000fc8000f8e0206 */
[----:B------:R-:W-:-:S04]  /*2560*/  ULEA UR6, UR6, UR41, 0x3 ;  /* 0x0000002906067291 */ /* 0x000fc8000f8e183f */
[----:B------:R-:W-:-:S04]  /*2570*/  UIADD3 UR6, UR6, 0x148, URZ ;  /* 0x0000014806067890 */ /* 0x000fc8000fffe03f */
[----:B------:R-:W-:-:S09]  /*2580*/  UPRMT UR6, URZ, 0x654, UR6 ;  /* 0x000006543f067896 */ /* 0x000fd20008000006 */
[----:B------:R-:W-:Y:S01]  /*2590*/  SYNCS.ARRIVE.TRANS64.RED.A1T0 RZ, [UR6], RZ ;  /* 0x000000ffffff79a7 */ /* 0x000fe20008100406 */
[----:B------:R-:W-:Y:S05]  /*25a0*/  @P0 BRA `(.L_x_30) ;  /* 0x0000000000040947 */ /* 0x000fea0003800000 */
[----:B------:R-:W-:Y:S01]  /*25b0*/  BPT.TRAP 0x1 ;  /* 0x000000040000795c */ /* 0x000fe20000300000 */
.L_x_30:
[----:B------:R-:W-:Y:S01]  /*25c0*/  SHF.L.U32 R0, R94, 0x1f, RZ ;  /* 0x0000001f5e007819 */ /* 0x000fe200000006ff */
[----:B------:R-:W-:Y:S01]  /*25d0*/  UIADD3 UR38, UR38, UR47, URZ ;  /* 0x0000002f26267290 */ /* 0x000fe2000fffe03f */
[----:B------:R-:W-:Y:S01]  /*25e0*/  SHF.R.S32.HI R11, RZ, 0x1f, R19 ;  /* 0x0000001fff0b7819 */ /* 0x000fe20000011413 */
[----:B------:R-:W-:Y:S01]  /*25f0*/  UISETP.GE.U32.AND UP1, UPT, UR47, 0x29, UPT ;  /* 0x000000292f00788c */ /* 0x000fe2000bf26070 */
[----:B------:R-:W0:Y:S01]  /*2600*/  SYNCS.PHASECHK.TRANS64.TRYWAIT P0, [UR43+0x8], R0 ;  /* 0x00000800ff0075a7 */ /* 0x000e22000800016b */
[----:B------:R-:W-:Y:S02]  /*2610*/  UISETP.GT.U32.AND UP0, UPT, UR38, 0x28, UPT ;  /* 0x000000282600788c */ /* 0x000fe4000bf04070 */
[----:B------:R-:W-:Y:S02]  /*2620*/  UIMAD.WIDE.U32 UR4, UR38, -0x3831f383, URZ ;  /* 0xc7ce0c7d260478a5 */ /* 0x000fe4000f8e003f */
[----:B------:R-:W-:Y:S02]  /*2630*/  UISETP.LT.U32.AND UP0, UPT, UR47, 0x29, UP0 ;  /* 0x000000292f00788c */ /* 0x000fe40008701070 */
[----:B------:R-:W-:-:S02]  /*2640*/  USHF.R.U32.HI UR4, URZ, 0x5, UR5 ;  /* 0x000000053f047899 */ /* 0x000fc40008011605 */
[----:B------:R-:W-:Y:S02]  /*2650*/  USEL UR6, URZ, 0x1, !UP0 ;  /* 0x000000013f067887 */ /* 0x000fe4000c000000 */
[----:B------:R-:W-:Y:S02]  /*2660*/  UIMAD UR38, UR4, -0x29, UR38 ;  /* 0xffffffd7042678a4 */ /* 0x000fe4000f8e0226 */
[----:B------:R-:W-:-:S04]  /*2670*/  ULOP3.LUT UR39, UR39, UR6, URZ, 0x3c, !UPT ;  /* 0x0000000627277292 */ /* 0x000fc8000f8e3c3f */
[----:B------:R-:W-:Y:S01]  /*2680*/  @UP1 ULOP3.LUT UR39, UR39, 0x1, UR4, 0x78, !UPT ;  /* 0x0000000127271892 */ /* 0x000fe2000f8e7804 */
[----:B0-----:R-:W-:Y:S11]  /*2690*/  @!P0 BRA `(.L_x_32) ;  /* 0x0000006400308947 */ /* 0x001ff60003800000 */
.L_x_207:
[----:B------:R-:W-:Y:S01]  /*26a0*/  IMAD.SHL.U32 R7, R22, 0x40, RZ ;  /* 0x0000004016077824 */ /* 0x000fe200078e00ff */
[----:B------:R-:W-:Y:S01]  /*26b0*/  ULDC UR6, c[0x0][0x284] ;  /* 0x0000a10000067ab9 */ /* 0x000fe20000000800 */
[----:B------:R-:W-:Y:S01]  /*26c0*/  IMAD R14, R18, 0x70, RZ ;  /* 0x00000070120e7824 */ /* 0x000fe200078e02ff */
[----:B------:R-:W-:Y:S01]  /*26d0*/  ULDC.64 UR4, c[0x0][0x5d0] ;  /* 0x0001740000047ab9 */ /* 0x000fe20000000a00 */
[----:B------:R-:W-:Y:S01]  /*26e0*/  IMAD.WIDE R20, R22, 0x40, R82 ;  /* 0x0000004016147825 */ /* 0x000fe200078e0252 */
[----:B------:R-:W-:Y:S01]  /*26f0*/  ISETP.GE.AND P0, PT, R7, UR6, PT ;  /* 0x0000000607007c0c */ /* 0x000fe2000bf06270 */
[----:B------:R-:W-:Y:S01]  /*2700*/  ULDC UR6, c[0x0][0x288] ;  /* 0x0000a20000067ab9 */ /* 0x000fe20000000800 */
[----:B------:R-:W-:Y:S01]  /*2710*/  SHF.R.S32.HI R15, RZ, 0x1f, R14 ;  /* 0x0000001fff0f7819 */ /* 0x000fe2000001140e */
[----:B0-----:R-:W-:Y:S01]  /*2720*/  IMAD R0, R11, UR4, RZ ;  /* 0x000000040b007c24 */ /* 0x001fe2000f8e02ff */
[----:B------:R-:W-:Y:S01]  /*2730*/  ISETP.GE.OR P0, PT, R14, UR6, P0 ;  /* 0x000000060e007c0c */ /* 0x000fe20008706670 */
[----:B------:R-:W-:-:S04]  /*2740*/  IMAD.WIDE.U32 R4, R19, UR4, R84 ;  /* 0x0000000413047c25 */ /* 0x000fc8000f8e0054 */
[----:B------:R-:W-:Y:S01]  /*2750*/  IMAD R3, R19, UR5, R0 ;  /* 0x0000000513037c24 */ /* 0x000fe2000f8e0200 */
[----:B------:R-:W-:Y:S01]  /*2760*/  IADD3 R4, P1, R14, R4, RZ ;  /* 0x000000040e047210 */ /* 0x000fe20007f3e0ff */
[----:B------:R-:W-:Y:S02]  /*2770*/  ULDC.64 UR4, c[0x0][0x5c8] ;  /* 0x0001720000047ab9 */ /* 0x000fe40000000a00 */
[----:B------:R-:W-:Y:S01]  /*2780*/  IMAD R9, R21, UR4, RZ ;  /* 0x0000000415097c24 */ /* 0x000fe2000f8e02ff */
[----:B------:R-:W-:-:S03]  /*2790*/  IADD3.X R5, R15, R5, R3, P1, !PT ;  /* 0x000000050f057210 */ /* 0x000fc60000ffe403 */
[C---:B------:R-:W-:Y:S02]  /*27a0*/  IMAD R9, R20.reuse, UR5, R9 ;  /* 0x0000000514097c24 */ /* 0x040fe4000f8e0209 */
[----:B------:R-:W-:Y:S01]  /*27b0*/  IMAD.WIDE.U32 R4, R20, UR4, R4 ;  /* 0x0000000414047c25 */ /* 0x000fe2000f8e0004 */
[----:B------:R-:W-:Y:S06]  /*27c0*/  @P0 BRA `(.L_x_33) ;  /* 0x0000003400f00947 */ /* 0x000fec0003800000 */
[----:B-----5:R-:W-:Y:S01]  /*27d0*/  FSETP.NEU.AND P0, PT, R81, RZ, PT ;  /* 0x000000ff5100720b */ /* 0x020fe20003f0d000 */
[----:B------:R-:W-:Y:S01]  /*27e0*/  IMAD.IADD R3, R89, 0x1, -R14 ;  /* 0x0000000159037824 */ /* 0x000fe200078e0a0e */
[----:B------:R-:W-:Y:S01]  /*27f0*/  BSSY B0, `(.L_x_33) ;  /* 0x0000379000007945 */ /* 0x000fe20003800000 */
[----:B------:R-:W-:Y:S02]  /*2800*/  IMAD.IADD R0, R92, 0x1, -R7 ;  /* 0x000000015c007824 */ /* 0x000fe400078e0a07 */
[----:B------:R-:W-:Y:S01]  /*2810*/  IMAD.IADD R9, R5, 0x1, R9 ;  /* 0x0000000105097824 */ /* 0x000fe200078e0209 */
[----:B------:R-:W-:-:S04]  /*2820*/  ISETP.GT.AND P1, PT, R3, RZ, PT ;  /* 0x000000ff0300720c */ /* 0x000fc80003f24270 */
[----:B------:R-:W-:-:S03]  /*2830*/  ISETP.GT.AND P2, PT, R0, RZ, P1 ;  /* 0x000000ff0000720c */ /* 0x000fc60000f44270 */
[----:B------:R-:W-:Y:S10]  /*2840*/  @!P0 BRA `(.L_x_34) ;  /* 0x0000002400c48947 */ /* 0x000ff40003800000 */
[----:B------:R-:W0:Y:S01]  /*2850*/  LDC.64 R96, c[0x0][0x5b8] ;  /* 0x00016e00ff607b82 */ /* 0x000e220000000a00 */
[----:B------:R-:W-:-:S07]  /*2860*/  ULDC.64 UR4, c[0x0][0x5c0] ;  /* 0x0001700000047ab9 */ /* 0x000fce0000000a00 */
[----:B------:R-:W1:Y:S08]  /*2870*/  LDC.64 R98, c[0x0][0x5b0] ;  /* 0x00016c00ff627b82 */ /* 0x000e700000000a00 */
[----:B------:R-:W2:Y:S01]  /*2880*/  LDC.64 R100, c[0x0][0x5a8] ;  /* 0x00016a00ff647b82 */ /* 0x000ea20000000a00 */
[-C--:B0-----:R-:W-:Y:S02]  /*2890*/  IMAD R8, R11, R96.reuse, RZ ;  /* 0x000000600b087224 */ /* 0x081fe400078e02ff */
[----:B------:R-:W-:-:S04]  /*28a0*/  IMAD.WIDE.U32 R6, R19, R96, R84 ;  /* 0x0000006013067225 */ /* 0x000fc800078e0054 */
[----:B------:R-:W-:Y:S01]  /*28b0*/  IMAD R95, R19, R97, R8 ;  /* 0x00000061135f7224 */ /* 0x000fe200078e0208 */
[----:B------:R-:W-:Y:S01]  /*28c0*/  IADD3 R10, P0, R14, R6, RZ ;  /* 0x000000060e0a7210 */ /* 0x000fe20007f1e0ff */
[----:B-1----:R-:W-:-:S03]  /*28d0*/  IMAD R5, R21, R98, RZ ;  /* 0x0000006215057224 */ /* 0x002fc600078e02ff */
[----:B------:R-:W-:Y:S01]  /*28e0*/  IADD3.X R11, R15, R7, R95, P0, !PT ;  /* 0x000000070f0b7210 */ /* 0x000fe200007fe45f */
[C---:B------:R-:W-:Y:S02]  /*28f0*/  IMAD R97, R20.reuse, R99, R5 ;  /* 0x0000006314617224 */ /* 0x040fe400078e0205 */
[----:B------:R-:W-:-:S04]  /*2900*/  IMAD.WIDE.U32 R6, R20, R98, R10 ;  /* 0x0000006214067225 */ /* 0x000fc800078e000a */
[----:B------:R-:W-:Y:S01]  /*2910*/  IMAD.IADD R5, R7, 0x1, R97 ;  /* 0x0000000107057824 */ /* 0x000fe200078e0261 */
[----:B--2---:R-:W-:-:S04]  /*2920*/  LEA R12, P0, R6, R100, 0x1 ;  /* 0x00000064060c7211 */ /* 0x004fc800078008ff */
[----:B------:R-:W-:-:S05]  /*2930*/  LEA.HI.X R13, R6, R101, R5, 0x1, P0 ;  /* 0x00000065060d7211 */ /* 0x000fca00000f0c05 */
[----:B------:R-:W2:Y:S01]  /*2940*/  @P2 LDG.E.LTC128B.U16 R18, desc[UR36][R12.64] ;  /* 0x000000240c122981 */ /* 0x000ea2000c1e1520 */
[----:B------:R-:W-:Y:S01]  /*2950*/  IMAD.WIDE.U32 R6, R20, R98, R14 ;  /* 0x0000006214067225 */ /* 0x000fe200078e000e */
[----:B------:R-:W-:Y:S02]  /*2960*/  BSSY B1, `(.L_x_35) ;  /* 0x0000014000017945 */ /* 0x000fe40003800000 */
[----:B------:R-:W-:-:S04]  /*2970*/  IADD3 R6, P0, R84, R6, RZ ;  /* 0x0000000654067210 */ /* 0x000fc80007f1e0ff */
[----:B------:R-:W-:-:S03]  /*2980*/  IADD3.X R7, R85, R97, R7, P0, !PT ;  /* 0x0000006155077210 */ /* 0x000fc600007fe407 */
[----:B------:R-:W-:-:S04]  /*2990*/  IMAD.WIDE.U32 R6, R19, R96, R6 ;  /* 0x0000006013067225 */ /* 0x000fc800078e0006 */
[----:B--2---:R-:W-:-:S04]  /*29a0*/  IMAD.U32 R8, R18, 0x10000, RZ ;  /* 0x0001000012087824 */ /* 0x004fc800078e00ff */
[----:B------:R-:W-:Y:S01]  /*29b0*/  FMUL R5, R8, R81 ;  /* 0x0000005108057220 */ /* 0x000fe20000400000 */
[----:B------:R-:W-:-:S03]  /*29c0*/  LEA R8, P0, R4, UR4, 0x1 ;  /* 0x0000000404087c11 */ /* 0x000fc6000f8008ff */
[----:B------:R-:W-:Y:S01]  /*29d0*/  FFMA R5, R72, R80, R5 ;  /* 0x0000005048057223 */ /* 0x000fe20000000005 */
[----:B------:R-:W-:Y:S02]  /*29e0*/  LEA.HI.X R9, R4, UR5, R9, 0x1, P0 ;  /* 0x0000000504097c11 */ /* 0x000fe400080f0c09 */
[----:B------:R-:W-:Y:S02]  /*29f0*/  ISETP.GT.AND P0, PT, R3, 0x1, PT ;  /* 0x000000010300780c */ /* 0x000fe40003f04270 */
[----:B------:R-:W-:Y:S01]  /*2a00*/  F2FP.BF16.F32.PACK_AB R12, RZ, R5 ;  /* 0x00000005ff0c723e */ /* 0x000fe200000010ff */
[----:B------:R-:W-:Y:S01]  /*2a10*/  IMAD.IADD R5, R95, 0x1, R7 ;  /* 0x000000015f057824 */ /* 0x000fe200078e0207 */
[----:B------:R-:W-:Y:S02]  /*2a20*/  ISETP.GT.AND P3, PT, R0, RZ, P0 ;  /* 0x000000ff0000720c */ /* 0x000fe40000764270 */
[----:B------:R-:W-:Y:S01]  /*2a30*/  LEA R4, P4, R6, R100, 0x1 ;  /* 0x0000006406047211 */ /* 0x000fe200078808ff */
[----:B------:R0:W-:Y:S01]  /*2a40*/  @P2 STG.E.U16 desc[UR36][R8.64], R12 ;  /* 0x0000000c08002986 */ /* 0x0001e2000c101524 */
[----:B------:R-:W-:-:S02]  /*2a50*/  SHF.L.U64.HI R7, R98, 0x3, R99 ;  /* 0x0000000362077819 */ /* 0x000fc40000010263 */
[----:B------:R-:W-:Y:S01]  /*2a60*/  LEA.HI.X R5, R6, R101, R5, 0x1, P4 ;  /* 0x0000006506057211 */ /* 0x000fe200020f0c05 */
[----:B------:R-:W-:-:S06]  /*2a70*/  IMAD.SHL.U32 R6, R98, 0x8, RZ ;  /* 0x0000000862067824 */ /* 0x000fcc00078e00ff */
[----:B------:R-:W-:Y:S05]  /*2a80*/  @!P3 BRA `(.L_x_36) ;  /* 0x000000000004b947 */ /* 0x000fea0003800000 */
[----:B------:R1:W5:Y:S02]  /*2a90*/  LDG.E.LTC128B.U16 R18, desc[UR36][R4.64+0x2] ;  /* 0x0000022404127981 */ /* 0x000364000c1e1520 */
.L_x_36:
[----:B------:R-:W-:Y:S05]  /*2aa0*/  BSYNC B1 ;  /* 0x0000000000017941 */ /* 0x000fea0003800000 */
.L_x_35:
[----:B------:R-:W-:Y:S01]  /*2ab0*/  IMAD.WIDE.U32 R6, R20, R98, R6 ;  /* 0x0000006214067225 */ /* 0x000fe200078e0006 */
[----:B------:R-:W-:-:S03]  /*2ac0*/  ISETP.GT.AND P1, PT, R0, 0x8, P1 ;  /* 0x000000080000780c */ /* 0x000fc60000f24270 */
[----:B0----5:R-:W-:Y:S02]  /*2ad0*/  IMAD.U32 R12, R18, 0x10000, RZ ;  /* 0x00010000120c7824 */ /* 0x021fe400078e00ff */
[----:B------:R-:W-:Y:S01]  /*2ae0*/  IMAD.IADD R97, R97, 0x1, R7 ;  /* 0x0000000161617824 */ /* 0x000fe200078e0207 */
[----:B------:R-:W-:Y:S01]  /*2af0*/  IADD3 R7, P2, R10, R6, RZ ;  /* 0x000000060a077210 */ /* 0x000fe20007f5e0ff */
[----:B------:R-:W-:-:S04]  /*2b00*/  FMUL R12, R12, R81 ;  /* 0x000000510c0c7220 */ /* 0x000fc80000400000 */
[----:B------:R-:W-:Y:S01]  /*2b10*/  FFMA R73, R73, R80, R12 ;  /* 0x0000005049497223 */ /* 0x000fe2000000000c */
[----:B------:R-:W-:Y:S01]  /*2b20*/  IMAD.X R10, R97, 0x1, R11, P2 ;  /* 0x00000001610a7824 */ /* 0x000fe200010e060b */
[----:B------:R-:W-:-:S03]  /*2b30*/  LEA R12, P2, R7, R100, 0x1 ;  /* 0x00000064070c7211 */ /* 0x000fc600078408ff */
[----:B------:R-:W-:Y:S02]  /*2b40*/  F2FP.BF16.F32.PACK_AB R73, RZ, R73 ;  /* 0x00000049ff49723e */ /* 0x000fe400000010ff */
[----:B------:R-:W-:-:S03]  /*2b50*/  LEA.HI.X R13, R7, R101, R10, 0x1, P2 ;  /* 0x00000065070d7211 */ /* 0x000fc600010f0c0a */
[----:B------:R0:W-:Y:S04]  /*2b60*/  @P3 STG.E.U16 desc[UR36][R8.64+0x2], R73 ;  /* 0x0000024908003986 */ /* 0x0001e8000c101524 */
[----:B------:R-:W2:Y:S01]  /*2b70*/  @P1 LDG.E.LTC128B.U16 R18, desc[UR36][R12.64] ;  /* 0x000000240c121981 */ /* 0x000ea2000c1e1520 */
[----:B------:R-:W-:Y:S01]  /*2b80*/  IADD3 R14, P2, P3, R84, R6, R14 ;  /* 0x00000006540e7210 */ /* 0x000fe20007b5e00e */
[----:B------:R-:W-:Y:S01]  /*2b90*/  BSSY B1, `(.L_x_37) ;  /* 0x0000011000017945 */ /* 0x000fe20003800000 */
[C---:B------:R-:W-:Y:S02]  /*2ba0*/  SHF.L.U64.HI R11, R88.reuse, 0x1, R87 ;  /* 0x00000001580b7819 */ /* 0x040fe40000010257 */
[----:B------:R-:W-:Y:S02]  /*2bb0*/  IADD3.X R15, R85, R97, R15, P2, P3 ;  /* 0x00000061550f7210 */ /* 0x000fe400017e640f */
[----:B------:R-:W-:-:S02]  /*2bc0*/  LEA R10, P2, R88, R8, 0x1 ;  /* 0x00000008580a7211 */ /* 0x000fc400078408ff */
[----:B------:R-:W-:Y:S01]  /*2bd0*/  ISETP.GT.AND P0, PT, R0, 0x8, P0 ;  /* 0x000000080000780c */ /* 0x000fe20000704270 */
[----:B------:R-:W-:-:S04]  /*2be0*/  IMAD.WIDE.U32 R14, R19, R96, R14 ;  /* 0x00000060130e7225 */ /* 0x000fc800078e000e */
[----:B------:R-:W-:Y:S02]  /*2bf0*/  IMAD.X R11, R11, 0x1, R9, P2 ;  /* 0x000000010b0b7824 */ /* 0x000fe400010e0609 */
[----:B------:R-:W-:Y:S02]  /*2c00*/  IMAD.IADD R15, R95, 0x1, R15 ;  /* 0x000000015f0f7824 */ /* 0x000fe400078e020f */
[----:B--2---:R-:W-:-:S04]  /*2c10*/  IMAD.U32 R6, R18, 0x10000, RZ ;  /* 0x0001000012067824 */ /* 0x004fc800078e00ff */
[----:B------:R-:W-:Y:S01]  /*2c20*/  FMUL R7, R6, R81 ;  /* 0x0000005106077220 */ /* 0x000fe20000400000 */
[----:B------:R-:W-:-:S03]  /*2c30*/  LEA R6, P3, R14, R100, 0x1 ;  /* 0x000000640e067211 */ /* 0x000fc600078608ff */
[----:B------:R-:W-:-:S05]  /*2c40*/  FFMA R7, R74, R80, R7 ;  /* 0x000000504a077223 */ /* 0x000fca0000000007 */
[----:B------:R-:W-:Y:S02]  /*2c50*/  F2FP.BF16.F32.PACK_AB R12, RZ, R7 ;  /* 0x00000007ff0c723e */ /* 0x000fe400000010ff */
[----:B------:R-:W-:-:S03]  /*2c60*/  LEA.HI.X R7, R14, R101, R15, 0x1, P3 ;  /* 0x000000650e077211 */ /* 0x000fc600018f0c0f */
[----:B------:R0:W-:Y:S01]  /*2c70*/  @P1 STG.E.U16 desc[UR36][R10.64], R12 ;  /* 0x0000000c0a001986 */ /* 0x0001e2000c101524 */
[----:B------:R-:W-:Y:S05]  /*2c80*/  @!P0 BRA `(.L_x_38) ;  /* 0x0000000000048947 */ /* 0x000fea0003800000 */
[----:B------:R2:W5:Y:S02]  /*2c90*/  LDG.E.LTC128B.U16 R18, desc[UR36][R6.64+0x2] ;  /* 0x0000022406127981 */ /* 0x000564000c1e1520 */
.L_x_38:
[----:B------:R-:W-:Y:S05]  /*2ca0*/  BSYNC B1 ;  /* 0x0000000000017941 */ /* 0x000fea0003800000 */
.L_x_37:
[----:B0----5:R-:W-:Y:S01]  /*2cb0*/  IMAD.U32 R12, R18, 0x10000, RZ ;  /* 0x00010000120c7824 */ /* 0x021fe200078e00ff */
[----:B------:R-:W-:Y:S01]  /*2cc0*/  ISETP.GT.AND P1, PT, R3, 0x8, PT ;  /* 0x000000080300780c */ /* 0x000fe20003f24270 */
[----:B------:R-:W-:Y:S02]  /*2cd0*/  BSSY B1, `(.L_x_39) ;  /* 0x0000008000017945 */ /* 0x000fe40003800000 */
[----:B------:R-:W-:Y:S01]  /*2ce0*/  FMUL R12, R12, R81 ;  /* 0x000000510c0c7220 */ /* 0x000fe20000400000 */
[----:B------:R-:W-:-:S03]  /*2cf0*/  ISETP.GT.AND P2, PT, R0, RZ, P1 ;  /* 0x000000ff0000720c */ /* 0x000fc60000f44270 */
[----:B------:R-:W-:-:S05]  /*2d00*/  FFMA R12, R75, R80, R12 ;  /* 0x000000504b0c7223 */ /* 0x000fca000000000c */
[----:B------:R-:W-:-:S05]  /*2d10*/  F2FP.BF16.F32.PACK_AB R12, RZ, R12 ;  /* 0x0000000cff0c723e */ /* 0x000fca00000010ff */
[----:B------:R0:W-:Y:S01]  /*2d20*/  @P0 STG.E.U16 desc[UR36][R10.64+0x2], R12 ;  /* 0x0000020c0a000986 */ /* 0x0001e2000c101524 */
[----:B------:R-:W-:Y:S05]  /*2d30*/  @!P2 BRA `(.L_x_40) ;  /* 0x000000000004a947 */ /* 0x000fea0003800000 */
[----:B------:R3:W5:Y:S02]  /*2d40*/  LDG.E.LTC128B.U16 R18, desc[UR36][R4.64+0x10] ;  /* 0x0000102404127981 */ /* 0x000764000c1e1520 */
.L_x_40:
[----:B------:R-:W-:Y:S05]  /*2d50*/  BSYNC B1 ;  /* 0x0000000000017941 */ /* 0x000fea0003800000 */
.L_x_39:
        /* <DEDUP_REMOVED lines=10> */
.L_x_42:
[----:B------:R-:W-:Y:S05]  /*2e00*/  BSYNC B1 ;  /* 0x0000000000017941 */ /* 0x000fea0003800000 */
.L_x_41:
[----:B-----5:R-:W-:Y:S01]  /*2e10*/  IMAD.U32 R12, R18, 0x10000, RZ ;  /* 0x00010000120c7824 */ /* 0x020fe200078e00ff */
[----:B------:R-:W-:Y:S01]  /*2e20*/  ISETP.GT.AND P1, PT, R0, 0x8, P1 ;  /* 0x000000080000780c */ /* 0x000fe20000f24270 */
[----:B------:R-:W-:Y:S02]  /*2e30*/  BSSY B1, `(.L_x_43) ;  /* 0x0000007000017945 */ /* 0x000fe40003800000 */
[----:B------:R-:W-:-:S04]  /*2e40*/  FMUL R12, R12, R81 ;  /* 0x000000510c0c7220 */ /* 0x000fc80000400000 */
[----:B------:R-:W-:-:S05]  /*2e50*/  FFMA R12, R77, R80, R12 ;  /* 0x000000504d0c7223 */ /* 0x000fca000000000c */
[----:B------:R-:W-:-:S05]  /*2e60*/  F2FP.BF16.F32.PACK_AB R12, RZ, R12 ;  /* 0x0000000cff0c723e */ /* 0x000fca00000010ff */
[----:B------:R0:W-:Y:S01]  /*2e70*/  @P3 STG.E.U16 desc[UR36][R8.64+0x12], R12 ;  /* 0x0000120c08003986 */ /* 0x0001e2000c101524 */
[----:B------:R-:W-:Y:S05]  /*2e80*/  @!P1 BRA `(.L_x_44) ;  /* 0x0000000000049947 */ /* 0x000fea0003800000 */
[----:B------:R0:W5:Y:S02]  /*2e90*/  LDG.E.LTC128B.U16 R18, desc[UR36][R6.64+0x10] ;  /* 0x0000102406127981 */ /* 0x000164000c1e1520 */
.L_x_44:
[----:B------:R-:W-:Y:S05]  /*2ea0*/  BSYNC B1 ;  /* 0x0000000000017941 */ /* 0x000fea0003800000 */
.L_x_43:
[----:B0----5:R-:W-:Y:S01]  /*2eb0*/  IMAD.U32 R12, R18, 0x10000, RZ ;  /* 0x00010000120c7824 */ /* 0x021fe200078e00ff */
        /* <DEDUP_REMOVED lines=8> */
.L_x_46:
[----:B------:R-:W-:Y:S05]  /*2f40*/  BSYNC B1 ;  /* 0x0000000000017941 */ /* 0x000fea0003800000 */
.L_x_45:
[----:B-----5:R-:W-:Y:S01]  /*2f50*/  IMAD.U32 R12, R18, 0x10000, RZ ;  /* 0x00010000120c7824 */ /* 0x020fe200078e00ff */
        /* <DEDUP_REMOVED lines=9> */
.L_x_48:
[----:B------:R-:W-:Y:S05]  /*2ff0*/  BSYNC B1 ;  /* 0x0000000000017941 */ /* 0x000fea0003800000 */
.L_x_47:
        /* <DEDUP_REMOVED lines=10> */
.L_x_50:
[----:B------:R-:W-:Y:S05]  /*30a0*/  BSYNC B1 ;  /* 0x0000000000017941 */ /* 0x000fea0003800000 */
.L_x_49:
        /* <DEDUP_REMOVED lines=9> */
.L_x_52:
[----:B------:R-:W-:Y:S05]  /*3140*/  BSYNC B1 ;  /* 0x0000000000017941 */ /* 0x000fea0003800000 */
.L_x_51:
        /* <DEDUP_REMOVED lines=9> */
.L_x_54:
[----:B------:R-:W-:Y:S05]  /*31e0*/  BSYNC B1 ;  /* 0x0000000000017941 */ /* 0x000fea0003800000 */
.L_x_53:
        /* <DEDUP_REMOVED lines=10> */
.L_x_56:
[----:B------:R-:W-:Y:S05]  /*3290*/  BSYNC B1 ;  /* 0x0000000000017941 */ /* 0x000fea0003800000 */
.L_x_55:
        /* <DEDUP_REMOVED lines=10> */
.L_x_58:
[----:B------:R-:W-:Y:S05]  /*3340*/  BSYNC B1 ;  /* 0x0000000000017941 */ /* 0x000fea0003800000 */
.L_x_57:
        /* <DEDUP_REMOVED lines=9> */
.L_x_60:
[----:B------:R-:W-:Y:S05]  /*33e0*/  BSYNC B1 ;  /* 0x0000000000017941 */ /* 0x000fea0003800000 */
.L_x_59:
        /* <DEDUP_REMOVED lines=9> */
.L_x_62:
[----:B------:R-:W-:Y:S05]  /*3480*/  BSYNC B1 ;  /* 0x0000000000017941 */ /* 0x000fea0003800000 */
.L_x_61:
        /* <DEDUP_REMOVED lines=10> */
.L_x_64:
[----:B------:R-:W-:Y:S05]  /*3530*/  BSYNC B1 ;  /* 0x0000000000017941 */ /* 0x000fea0003800000 */
.L_x_63:
        /* <DEDUP_REMOVED lines=10> */
.L_x_66:
[----:B------:R-:W-:Y:S05]  /*35e0*/  BSYNC B1 ;  /* 0x0000000000017941 */ /* 0x000fea0003800000 */
.L_x_65:
        /* <DEDUP_REMOVED lines=9> */
.L_x_68:
[----:B------:R-:W-:Y:S05]  /*3680*/  BSYNC B1 ;  /* 0x0000000000017941 */ /* 0x000fea0003800000 */
.L_x_67:
        /* <DEDUP_REMOVED lines=9> */
.L_x_70:
[----:B------:R-:W-:Y:S05]  /*3720*/  BSYNC B1 ;  /* 0x0000000000017941 */ /* 0x000fea0003800000 */
.L_x_69:
        /* <DEDUP_REMOVED lines=10> */
.L_x_72:
[----:B------:R-:W-:Y:S05]  /*37d0*/  BSYNC B1 ;  /* 0x0000000000017941 */ /* 0x000fea0003800000 */
.L_x_71:
        /* <DEDUP_REMOVED lines=10> */
.L_x_74:
[----:B------:R-:W-:Y:S05]  /*3880*/  BSYNC B1 ;  /* 0x0000000000017941 */ /* 0x000fea0003800000 */
.L_x_73:
        /* <DEDUP_REMOVED lines=9> */
.L_x_76:
[----:B------:R-:W-:Y:S05]  /*3920*/  BSYNC B1 ;  /* 0x0000000000017941 */ /* 0x000fea0003800000 */
.L_x_75:
        /* <DEDUP_REMOVED lines=9> */
.L_x_78:
[----:B------:R-:W-:Y:S05]  /*39c0*/  BSYNC B1 ;  /* 0x0000000000017941 */ /* 0x000fea0003800000 */
.L_x_77:
        /* <DEDUP_REMOVED lines=10> */
.L_x_80:
[----:B------:R-:W-:Y:S05]  /*3a70*/  BSYNC B1 ;  /* 0x0000000000017941 */ /* 0x000fea0003800000 */
.L_x_79:
        /* <DEDUP_REMOVED lines=10> */
.L_x_82:
[----:B------:R-:W-:Y:S05]  /*3b20*/  BSYNC B1 ;  /* 0x0000000000017941 */ /* 0x000fea0003800000 */
.L_x_81:
        /* <DEDUP_REMOVED lines=9> */
.L_x_84:
[----:B------:R-:W-:Y:S05]  /*3bc0*/  BSYNC B1 ;  /* 0x0000000000017941 */ /* 0x000fea0003800000 */
.L_x_83:
        /* <DEDUP_REMOVED lines=9> */
.L_x_86:
[----:B------:R-:W-:Y:S05]  /*3c60*/  BSYNC B1 ;  /* 0x0000000000017941 */ /* 0x000fea0003800000 */
.L_x_85:
        /* <DEDUP_REMOVED lines=10> */
.L_x_88:
[----:B------:R-:W-:Y:S05]  /*3d10*/  BSYNC B1 ;  /* 0x0000000000017941 */ /* 0x000fea0003800000 */
.L_x_87:
        /* <DEDUP_REMOVED lines=10> */
.L_x_90:
[----:B------:R-:W-:Y:S05]  /*3dc0*/  BSYNC B1 ;  /* 0x0000000000017941 */ /* 0x000fea0003800000 */
.L_x_89:
        /* <DEDUP_REMOVED lines=9> */
.L_x_92:
[----:B------:R-:W-:Y:S05]  /*3e60*/  BSYNC B1 ;  /* 0x0000000000017941 */ /* 0x000fea0003800000 */
.L_x_91:
        /* <DEDUP_REMOVED lines=9> */
.L_x_94:
[----:B------:R-:W-:Y:S05]  /*3f00*/  BSYNC B1 ;  /* 0x0000000000017941 */ /* 0x000fea0003800000 */
.L_x_93:
        /* <DEDUP_REMOVED lines=10> */
.L_x_96:
[----:B------:R-:W-:Y:S05]  /*3fb0*/  BSYNC B1 ;  /* 0x0000000000017941 */ /* 0x000fea0003800000 */
.L_x_95:
        /* <DEDUP_REMOVED lines=10> */
.L_x_98:
[----:B------:R-:W-:Y:S05]  /*4060*/  BSYNC B1 ;  /* 0x0000000000017941 */ /* 0x000fea0003800000 */
.L_x_97:
        /* <DEDUP_REMOVED lines=9> */
.L_x_100:
[----:B------:R-:W-:Y:S05]  /*4100*/  BSYNC B1 ;  /* 0x0000000000017941 */ /* 0x000fea0003800000 */
.L_x_99:
        /* <DEDUP_REMOVED lines=9> */
.L_x_102:
[----:B------:R-:W-:Y:S05]  /*41a0*/  BSYNC B1 ;  /* 0x0000000000017941 */ /* 0x000fea0003800000 */
.L_x_101:
        /* <DEDUP_REMOVED lines=10> */
.L_x_104:
[----:B------:R-:W-:Y:S05]  /*4250*/  BSYNC B1 ;  /* 0x0000000000017941 */ /* 0x000fea0003800000 */
.L_x_103:
        /* <DEDUP_REMOVED lines=10> */
.L_x_106:
[----:B------:R-:W-:Y:S05]  /*4300*/  BSYNC B1 ;  /* 0x0000000000017941 */ /* 0x000fea0003800000 */
.L_x_105:
        /* <DEDUP_REMOVED lines=9> */
.L_x_108:
[----:B------:R-:W-:Y:S05]  /*43a0*/  BSYNC B1 ;  /* 0x0000000000017941 */ /* 0x000fea0003800000 */
.L_x_107:
        /* <DEDUP_REMOVED lines=9> */
.L_x_110:
[----:B------:R-:W-:Y:S05]  /*4440*/  BSYNC B1 ;  /* 0x0000000000017941 */ /* 0x000fea0003800000 */
.L_x_109:
        /* <DEDUP_REMOVED lines=10> */
.L_x_112:
[----:B------:R-:W-:Y:S05]  /*44f0*/  BSYNC B1 ;  /* 0x0000000000017941 */ /* 0x000fea0003800000 */
.L_x_111:
        /* <DEDUP_REMOVED lines=10> */
.L_x_114:
[----:B------:R-:W-:Y:S05]  /*45a0*/  BSYNC B1 ;  /* 0x0000000000017941 */ /* 0x000fea0003800000 */
.L_x_113:
        /* <DEDUP_REMOVED lines=9> */
.L_x_116:
[----:B------:R-:W-:Y:S05]  /*4640*/  BSYNC B1 ;  /* 0x0000000000017941 */ /* 0x000fea0003800000 */
.L_x_115:
        /* <DEDUP_REMOVED lines=9> */
.L_x_118:
[----:B------:R-:W-:Y:S05]  /*46e0*/  BSYNC B1 ;  /* 0x0000000000017941 */ /* 0x000fea0003800000 */
.L_x_117:
        /* <DEDUP_REMOVED lines=10> */
.L_x_120:
[----:B------:R-:W-:Y:S05]  /*4790*/  BSYNC B1 ;  /* 0x0000000000017941 */ /* 0x000fea0003800000 */
.L_x_119:
        /* <DEDUP_REMOVED lines=10> */
.L_x_122:
[----:B------:R-:W-:Y:S05]  /*4840*/  BSYNC B1 ;  /* 0x0000000000017941 */ /* 0x000fea0003800000 */
.L_x_121:
        /* <DEDUP_REMOVED lines=9> */
.L_x_124:
[----:B------:R-:W-:Y:S05]  /*48e0*/  BSYNC B1 ;  /* 0x0000000000017941 */ /* 0x000fea0003800000 */
.L_x_123:
        /* <DEDUP_REMOVED lines=9> */
.L_x_126:
[----:B------:R-:W-:Y:S05]  /*4980*/  BSYNC B1 ;  /* 0x0000000000017941 */ /* 0x000fea0003800000 */
.L_x_125:
        /* <DEDUP_REMOVED lines=10> */
.L_x_128:
[----:B------:R-:W-:Y:S05]  /*4a30*/  BSYNC B1 ;  /* 0x0000000000017941 */ /* 0x000fea0003800000 */
.L_x_127:
        /* <DEDUP_REMOVED lines=10> */
.L_x_130:
[----:B------:R-:W-:Y:S05]  /*4ae0*/  BSYNC B1 ;  /* 0x0000000000017941 */ /* 0x000fea0003800000 */
.L_x_129:
        /* <DEDUP_REMOVED lines=9> */
.L_x_132:
[----:B------:R-:W-:Y:S05]  /*4b80*/  BSYNC B1 ;  /* 0x0000000000017941 */ /* 0x000fea0003800000 */
.L_x_131:
        /* <DEDUP_REMOVED lines=9> */
.L_x_134:
[----:B------:R-:W-:Y:S05]  /*4c20*/  BSYNC B1 ;  /* 0x0000000000017941 */ /* 0x000fea0003800000 */
.L_x_133:
        /* <DEDUP_REMOVED lines=10> */
.L_x_136:
[----:B------:R-:W-:Y:S05]  /*4cd0*/  BSYNC B1 ;  /* 0x0000000000017941 */ /* 0x000fea0003800000 */
.L_x_135:
        /* <DEDUP_REMOVED lines=10> */
.L_x_138:
[----:B------:R-:W-:Y:S05]  /*4d80*/  BSYNC B1 ;  /* 0x0000000000017941 */ /* 0x000fea0003800000 */
.L_x_137:
[----:B01-345:R-:W-:Y:S01]  /*4d90*/  IMAD.U32 R4, R18, 0x10000, RZ ;  /* 0x0001000012047824 */ /* 0x03bfe200078e00ff */
        /* <DEDUP_REMOVED lines=8> */
.L_x_140:
[----:B------:R-:W-:Y:S05]  /*4e20*/  BSYNC B1 ;  /* 0x0000000000017941 */ /* 0x000fea0003800000 */
.L_x_139:
[----:B0----5:R-:W-:Y:S01]  /*4e30*/  IMAD.U32 R4, R18, 0x10000, RZ ;  /* 0x0001000012047824 */ /* 0x021fe200078e00ff */
[----:B------:R-:W-:Y:S01]  /*4e40*/  ISETP.GT.AND P0, PT, R0, 0x8, P0 ;  /* 0x000000080000780c */ /* 0x000fe20000704270 */
[----:B------:R-:W-:Y:S01]  /*4e50*/  @P1 IMAD.MOV.U32 R5, RZ, RZ, R11 ;  /* 0x000000ffff051224 */ /* 0x000fe200078e000b */
[----:B------:R-:W-:Y:S01]  /*4e60*/  BSSY B1, `(.L_x_141) ;  /* 0x0000008000017945 */ /* 0x000fe20003800000 */
[----:B------:R-:W-:Y:S01]  /*4e70*/  FMUL R3, R4, R81 ;  /* 0x0000005104037220 */ /* 0x000fe20000400000 */
[----:B------:R-:W-:-:S03]  /*4e80*/  @P1 IMAD.MOV.U32 R4, RZ, RZ, R10 ;  /* 0x000000ffff041224 */ /* 0x000fc600078e000a */
[----:B------:R-:W-:-:S05]  /*4e90*/  FFMA R3, R30, R80, R3 ;  /* 0x000000501e037223 */ /* 0x000fca0000000003 */
[----:B------:R-:W-:-:S05]  /*4ea0*/  F2FP.BF16.F32.PACK_AB R3, RZ, R3 ;  /* 0x00000003ff03723e */ /* 0x000fca00000010ff */
[----:B------:R0:W-:Y:S01]  /*4eb0*/  @P1 STG.E.U16 desc[UR36][R4.64+0xd0], R3 ;  /* 0x0000d00304001986 */ /* 0x0001e2000c101524 */
[----:B------:R-:W-:Y:S05]  /*4ec0*/  @!P0 BRA `(.L_x_142) ;  /* 0x0000000000048947 */ /* 0x000fea0003800000 */
[----:B------:R3:W5:Y:S02]  /*4ed0*/  LDG.E.LTC128B.U16 R18, desc[UR36][R6.64+0xd2] ;  /* 0x0000d22406127981 */ /* 0x000764000c1e1520 */
.L_x_142:
[----:B------:R-:W-:Y:S05]  /*4ee0*/  BSYNC B1 ;  /* 0x0000000000017941 */ /* 0x000fea0003800000 */
.L_x_141:
[----:B------:R-:W-:Y:S05]  /*4ef0*/  @!P0 BRA `(.L_x_143) ;  /* 0x0000001000208947 */ /* 0x000fea0003800000 */
[----:B-----5:R-:W-:-:S04]  /*4f00*/  IMAD.U32 R18, R18, 0x10000, RZ ;  /* 0x0001000012127824 */ /* 0x020fc800078e00ff */
[----:B------:R-:W-:-:S04]  /*4f10*/  FMUL R18, R18, R81 ;  /* 0x0000005112127220 */ /* 0x000fc80000400000 */
[----:B------:R-:W-:-:S05]  /*4f20*/  FFMA R18, R31, R80, R18 ;  /* 0x000000501f127223 */ /* 0x000fca0000000012 */
[----:B------:R-:W-:-:S05]  /*4f30*/  F2FP.BF16.F32.PACK_AB R18, RZ, R18 ;  /* 0x00000012ff12723e */ /* 0x000fca00000010ff */
[----:B------:R4:W-:Y:S01]  /*4f40*/  STG.E.U16 desc[UR36][R10.64+0xd2], R18 ;  /* 0x0000d2120a007986 */ /* 0x0009e2000c101524 */
[----:B------:R-:W-:Y:S05]  /*4f50*/  BRA `(.L_x_143) ;  /* 0x0000001000087947 */ /* 0x000fea0003800000 */
.L_x_34:
[----:B------:R-:W-:Y:S01]  /*4f60*/  ULDC.64 UR4, c[0x0][0x5c0] ;  /* 0x0001700000047ab9 */ /* 0x000fe20000000a00 */
[----:B------:R-:W-:Y:S01]  /*4f70*/  ISETP.GT.AND P3, PT, R3, 0x1, PT ;  /* 0x000000010300780c */ /* 0x000fe20003f64270 */
[-C--:B------:R-:W-:Y:S01]  /*4f80*/  FMUL R72, R72, R80.reuse ;  /* 0x0000005048487220 */ /* 0x080fe20000400000 */
[----:B------:R-:W-:Y:S01]  /*4f90*/  LEA R6, P0, R4, UR4, 0x1 ;  /* 0x0000000404067c11 */ /* 0x000fe2000f8008ff */
[-C--:B------:R-:W-:Y:S01]  /*4fa0*/  FMUL R73, R73, R80.reuse ;  /* 0x0000005049497220 */ /* 0x080fe20000400000 */
[----:B------:R-:W-:Y:S01]  /*4fb0*/  ISETP.GT.AND P1, PT, R0, 0x8, P1 ;  /* 0x000000080000780c */ /* 0x000fe20000f24270 */
[-C--:B------:R-:W-:Y:S01]  /*4fc0*/  FMUL R74, R74, R80.reuse ;  /* 0x000000504a4a7220 */ /* 0x080fe20000400000 */
[----:B------:R-:W-:Y:S01]  /*4fd0*/  LEA.HI.X R7, R4, UR5, R9, 0x1, P0 ;  /* 0x0000000504077c11 */ /* 0x000fe200080f0c09 */
[-C--:B------:R-:W-:Y:S01]  /*4fe0*/  FMUL R75, R75, R80.reuse ;  /* 0x000000504b4b7220 */ /* 0x080fe20000400000 */
[----:B------:R-:W-:Y:S01]  /*4ff0*/  ISETP.GT.AND P0, PT, R0, RZ, P3 ;  /* 0x000000ff0000720c */ /* 0x000fe20001f04270 */
[----:B------:R-:W-:Y:S01]  /*5000*/  FMUL R76, R76, R80 ;  /* 0x000000504c4c7220 */ /* 0x000fe20000400000 */
[----:B------:R-:W-:Y:S01]  /*5010*/  F2FP.BF16.F32.PACK_AB R72, RZ, R72 ;  /* 0x00000048ff48723e */ /* 0x000fe200000010ff */
[-C--:B------:R-:W-:Y:S01]  /*5020*/  FMUL R77, R77, R80.reuse ;  /* 0x000000504d4d7220 */ /* 0x080fe20000400000 */
[----:B------:R-:W-:Y:S01]  /*5030*/  F2FP.BF16.F32.PACK_AB R73, RZ, R73 ;  /* 0x00000049ff49723e */ /* 0x000fe200000010ff */
[-C--:B------:R-:W-:Y:S01]  /*5040*/  FMUL R78, R78, R80.reuse ;  /* 0x000000504e4e7220 */ /* 0x080fe20000400000 */
[----:B------:R-:W-:Y:S01]  /*5050*/  ISETP.GT.AND P3, PT, R0, 0x8, P3 ;  /* 0x000000080000780c */ /* 0x000fe20001f64270 */
[----:B------:R-:W-:Y:S01]  /*5060*/  @P2 STG.E.U16 desc[UR36][R6.64], R72 ;  /* 0x0000004806002986 */ /* 0x000fe2000c101524 */
[----:B------:R-:W-:Y:S01]  /*5070*/  ISETP.GT.AND P2, PT, R3, 0x8, PT ;  /* 0x000000080300780c */ /* 0x000fe20003f44270 */
[-C--:B------:R-:W-:Y:S01]  /*5080*/  FMUL R79, R79, R80.reuse ;  /* 0x000000504f4f7220 */ /* 0x080fe20000400000 */
[----:B------:R-:W-:Y:S01]  /*5090*/  SHF.L.U64.HI R5, R88, 0x1, R87 ;  /* 0x0000000158057819 */ /* 0x000fe20000010257 */
[----:B------:R-:W-:Y:S01]  /*50a0*/  FMUL R64, R64, R80 ;  /* 0x0000005040407220 */ /* 0x000fe20000400000 */
[----:B------:R-:W-:Y:S01]  /*50b0*/  LEA R4, P4, R88, R6, 0x1 ;  /* 0x0000000658047211 */ /* 0x000fe200078808ff */
[----:B------:R-:W-:Y:S01]  /*50c0*/  @P0 STG.E.U16 desc[UR36][R6.64+0x2], R73 ;  /* 0x0000024906000986 */ /* 0x000fe2000c101524 */
[----:B------:R-:W-:Y:S01]  /*50d0*/  ISETP.GT.AND P5, PT, R0, RZ, P2 ;  /* 0x000000ff0000720c */ /* 0x000fe200017a4270 */
[----:B------:R-:W-:Y:S01]  /*50e0*/  FMUL R65, R65, R80 ;  /* 0x0000005041417220 */ /* 0x000fe20000400000 */
[----:B------:R-:W-:Y:S01]  /*50f0*/  ISETP.GT.AND P0, PT, R3, 0x9, PT ;  /* 0x000000090300780c */ /* 0x000fe20003f04270 */
[----:B------:R-:W-:Y:S01]  /*5100*/  IMAD.X R5, R5, 0x1, R7, P4 ;  /* 0x0000000105057824 */ /* 0x000fe200020e0607 */
[----:B------:R-:W-:Y:S01]  /*5110*/  F2FP.BF16.F32.PACK_AB R74, RZ, R74 ;  /* 0x0000004aff4a723e */ /* 0x000fe200000010ff */
[-C--:B------:R-:W-:Y:S01]  /*5120*/  FMUL R66, R66, R80.reuse ;  /* 0x0000005042427220 */ /* 0x080fe20000400000 */
[----:B------:R-:W-:Y:S01]  /*5130*/  F2FP.BF16.F32.PACK_AB R75, RZ, R75 ;  /* 0x0000004bff4b723e */ /* 0x000fe200000010ff */
[----:B------:R-:W-:Y:S01]  /*5140*/  FMUL R67, R67, R80 ;  /* 0x0000005043437220 */ /* 0x000fe20000400000 */
[----:B------:R-:W-:Y:S01]  /*5150*/  ISETP.GT.AND P4, PT, R0, RZ, P0 ;  /* 0x000000ff0000720c */ /* 0x000fe20000784270 */
[----:B------:R-:W-:Y:S01]  /*5160*/  @P1 STG.E.U16 desc[UR36][R4.64], R74 ;  /* 0x0000004a04001986 */ /* 0x000fe2000c101524 */
[----:B------:R-:W-:Y:S01]  /*5170*/  F2FP.BF16.F32.PACK_AB R76, RZ, R76 ;  /* 0x0000004cff4c723e */ /* 0x000fe200000010ff */
[-C--:B------:R-:W-:Y:S01]  /*5180*/  FMUL R68, R68, R80.reuse ;  /* 0x0000005044447220 */ /* 0x080fe20000400000 */
[C---:B------:R-:W-:Y:S01]  /*5190*/  ISETP.GT.AND P1, PT, R0.reuse, 0x8, P2 ;  /* 0x000000080000780c */ /* 0x040fe20001724270 */
[----:B------:R-:W-:Y:S01]  /*51a0*/  @P3 STG.E.U16 desc[UR36][R4.64+0x2], R75 ;  /* 0x0000024b04003986 */ /* 0x000fe2000c101524 */
[----:B------:R-:W-:Y:S01]  /*51b0*/  ISETP.GT.AND P2, PT, R3, 0x10, PT ;  /* 0x000000100300780c */ /* 0x000fe20003f44270 */
[-C--:B------:R-:W-:Y:S01]  /*51c0*/  FMUL R69, R69, R80.reuse ;  /* 0x0000005045457220 */ /* 0x080fe20000400000 */
[----:B------:R-:W-:Y:S01]  /*51d0*/  ISETP.GT.AND P3, PT, R0, 0x8, P0 ;  /* 0x000000080000780c */ /* 0x000fe20000764270 */
[----:B------:R-:W-:Y:S01]  /*51e0*/  @P5 STG.E.U16 desc[UR36][R6.64+0x10], R76 ;  /* 0x0000104c06005986 */ /* 0x000fe2000c101524 */
[----:B------:R-:W-:Y:S01]  /*51f0*/  F2FP.BF16.F32.PACK_AB R77, RZ, R77 ;  /* 0x0000004dff4d723e */ /* 0x000fe200000010ff */
[-C--:B------:R-:W-:Y:S01]  /*5200*/  FMUL R70, R70, R80.reuse ;  /* 0x0000005046467220 */ /* 0x080fe20000400000 */
[----:B------:R-:W-:Y:S01]  /*5210*/  ISETP.GT.AND P5, PT, R0, RZ, P2 ;  /* 0x000000ff0000720c */ /* 0x000fe200017a4270 */
[----:B------:R-:W-:Y:S01]  /*5220*/  FMUL R71, R71, R80 ;  /* 0x0000005047477220 */ /* 0x000fe20000400000 */
[----:B------:R-:W-:Y:S01]  /*5230*/  ISETP.GT.AND P0, PT, R3, 0x11, PT ;  /* 0x000000110300780c */ /* 0x000fe20003f04270 */
[----:B------:R-:W-:Y:S01]  /*5240*/  @P4 STG.E.U16 desc[UR36][R6.64+0x12], R77 ;  /* 0x0000124d06004986 */ /* 0x000fe2000c101524 */
        /* <DEDUP_REMOVED lines=131> */
[----:B------:R-:W-:Y:S01]  /*5a80*/  FMUL R31, R31, R80 ;  /* 0x000000501f1f7220 */ /* 0x000fe20000400000 */
[----:B------:R-:W-:Y:S01]  /*5a90*/  ISETP.GT.AND P3, PT, R0, 0x8, P0 ;  /* 0x000000080000780c */ /* 0x000fe20000764270 */
[----:B------:R-:W-:Y:S01]  /*5aa0*/  @P5 STG.E.U16 desc[UR36][R6.64+0x80], R40 ;  /* 0x0000802806005986 */ /* 0x000fe2000c101524 */
[----:B------:R-:W-:-:S02]  /*5ab0*/  F2FP.BF16.F32.PACK_AB R41, RZ, R41 ;  /* 0x00000029ff29723e */ /* 0x000fc400000010ff */
[C---:B------:R-:W-:Y:S02]  /*5ac0*/  ISETP.GT.AND P5, PT, R0.reuse, RZ, P2 ;  /* 0x000000ff0000720c */ /* 0x040fe400017a4270 */
[----:B------:R-:W-:Y:S01]  /*5ad0*/  ISETP.GT.AND P0, PT, R3, 0x49, PT ;  /* 0x000000490300780c */ /* 0x000fe20003f04270 */
[----:B------:R-:W-:Y:S01]  /*5ae0*/  @P4 STG.E.U16 desc[UR36][R6.64+0x82], R41 ;  /* 0x0000822906004986 */ /* 0x000fe2000c101524 */
[----:B------:R-:W-:Y:S02]  /*5af0*/  F2FP.BF16.F32.PACK_AB R42, RZ, R42 ;  /* 0x0000002aff2a723e */ /* 0x000fe400000010ff */
[----:B------:R-:W-:Y:S02]  /*5b00*/  F2FP.BF16.F32.PACK_AB R43, RZ, R43 ;  /* 0x0000002bff2b723e */ /* 0x000fe400000010ff */
[----:B------:R-:W-:Y:S01]  /*5b10*/  ISETP.GT.AND P4, PT, R0, RZ, P0 ;  /* 0x000000ff0000720c */ /* 0x000fe20000784270 */
[----:B------:R-:W-:Y:S01]  /*5b20*/  @P1 STG.E.U16 desc[UR36][R4.64+0x80], R42 ;  /* 0x0000802a04001986 */ /* 0x000fe2000c101524 */
[----:B------:R-:W-:-:S02]  /*5b30*/  F2FP.BF16.F32.PACK_AB R44, RZ, R44 ;  /* 0x0000002cff2c723e */ /* 0x000fc400000010ff */
[C---:B------:R-:W-:Y:S01]  /*5b40*/  ISETP.GT.AND P2, PT, R0.reuse, 0x8, P2 ;  /* 0x000000080000780c */ /* 0x040fe20001744270 */
[----:B------:R-:W-:Y:S01]  /*5b50*/  @P3 STG.E.U16 desc[UR36][R4.64+0x82], R43 ;  /* 0x0000822b04003986 */ /* 0x000fe2000c101524 */
[C---:B------:R-:W-:Y:S02]  /*5b60*/  ISETP.GT.AND P3, PT, R3.reuse, 0x50, PT ;  /* 0x000000500300780c */ /* 0x040fe40003f64270 */
[----:B------:R-:W-:Y:S01]  /*5b70*/  F2FP.BF16.F32.PACK_AB R45, RZ, R45 ;  /* 0x0000002dff2d723e */ /* 0x000fe200000010ff */
[----:B------:R-:W-:Y:S01]  /*5b80*/  @P5 STG.E.U16 desc[UR36][R6.64+0x90], R44 ;  /* 0x0000902c06005986 */ /* 0x000fe2000c101524 */
[C---:B------:R-:W-:Y:S02]  /*5b90*/  ISETP.GT.AND P0, PT, R0.reuse, 0x8, P0 ;  /* 0x000000080000780c */ /* 0x040fe40000704270 */
[----:B------:R-:W-:Y:S01]  /*5ba0*/  ISETP.GT.AND P5, PT, R0, RZ, P3 ;  /* 0x000000ff0000720c */ /* 0x000fe20001fa4270 */
[----:B------:R-:W-:Y:S01]  /*5bb0*/  @P4 STG.E.U16 desc[UR36][R6.64+0x92], R45 ;  /* 0x0000922d06004986 */ /* 0x000fe2000c101524 */
[----:B------:R-:W-:-:S02]  /*5bc0*/  ISETP.GT.AND P1, PT, R3, 0x51, PT ;  /* 0x000000510300780c */ /* 0x000fc40003f24270 */
[----:B------:R-:W-:Y:S02]  /*5bd0*/  F2FP.BF16.F32.PACK_AB R46, RZ, R46 ;  /* 0x0000002eff2e723e */ /* 0x000fe400000010ff */
[C---:B------:R-:W-:Y:S02]  /*5be0*/  ISETP.GT.AND P4, PT, R0.reuse, RZ, P1 ;  /* 0x000000ff0000720c */ /* 0x040fe40000f84270 */
[----:B------:R-:W-:Y:S01]  /*5bf0*/  F2FP.BF16.F32.PACK_AB R47, RZ, R47 ;  /* 0x0000002fff2f723e */ /* 0x000fe200000010ff */
[----:B------:R-:W-:Y:S01]  /*5c00*/  @P2 STG.E.U16 desc[UR36][R4.64+0x90], R46 ;  /* 0x0000902e04002986 */ /* 0x000fe2000c101524 */
[----:B------:R-:W-:Y:S02]  /*5c10*/  F2FP.BF16.F32.PACK_AB R32, RZ, R32 ;  /* 0x00000020ff20723e */ /* 0x000fe400000010ff */
[----:B------:R-:W-:Y:S01]  /*5c20*/  F2FP.BF16.F32.PACK_AB R33, RZ, R33 ;  /* 0x00000021ff21723e */ /* 0x000fe200000010ff */
[----:B------:R-:W-:Y:S01]  /*5c30*/  @P0 STG.E.U16 desc[UR36][R4.64+0x92], R47 ;  /* 0x0000922f04000986 */ /* 0x000fe2000c101524 */
[----:B------:R-:W-:-:S02]  /*5c40*/  ISETP.GT.AND P0, PT, R0, 0x8, P3 ;  /* 0x000000080000780c */ /* 0x000fc40001f04270 */
[----:B------:R-:W-:Y:S01]  /*5c50*/  F2FP.BF16.F32.PACK_AB R34, RZ, R34 ;  /* 0x00000022ff22723e */ /* 0x000fe200000010ff */
[----:B------:R-:W-:Y:S01]  /*5c60*/  @P5 STG.E.U16 desc[UR36][R6.64+0xa0], R32 ;  /* 0x0000a02006005986 */ /* 0x000fe2000c101524 */
[C---:B------:R-:W-:Y:S02]  /*5c70*/  ISETP.GT.AND P5, PT, R0.reuse, 0x8, P1 ;  /* 0x000000080000780c */ /* 0x040fe40000fa4270 */
[C---:B------:R-:W-:Y:S01]  /*5c80*/  ISETP.GT.AND P1, PT, R3.reuse, 0x59, PT ;  /* 0x000000590300780c */ /* 0x040fe20003f24270 */
[----:B------:R-:W-:Y:S01]  /*5c90*/  @P4 STG.E.U16 desc[UR36][R6.64+0xa2], R33 ;  /* 0x0000a22106004986 */ /* 0x000fe2000c101524 */
[----:B------:R-:W-:Y:S02]  /*5ca0*/  ISETP.GT.AND P4, PT, R3, 0x58, PT ;  /* 0x000000580300780c */ /* 0x000fe40003f84270 */
[----:B------:R-:W-:Y:S02]  /*5cb0*/  F2FP.BF16.F32.PACK_AB R35, RZ, R35 ;  /* 0x00000023ff23723e */ /* 0x000fe400000010ff */
[C---:B------:R-:W-:Y:S01]  /*5cc0*/  ISETP.GT.AND P2, PT, R0.reuse, RZ, P4 ;  /* 0x000000ff0000720c */ /* 0x040fe20002744270 */
[----:B------:R-:W-:Y:S01]  /*5cd0*/  @P0 STG.E.U16 desc[UR36][R4.64+0xa0], R34 ;  /* 0x0000a02204000986 */ /* 0x000fe2000c101524 */
[----:B------:R-:W-:-:S02]  /*5ce0*/  ISETP.GT.AND P3, PT, R0, RZ, P1 ;  /* 0x000000ff0000720c */ /* 0x000fc40000f64270 */
[C---:B------:R-:W-:Y:S01]  /*5cf0*/  ISETP.GT.AND P4, PT, R0.reuse, 0x8, P4 ;  /* 0x000000080000780c */ /* 0x040fe20002784270 */
[----:B------:R-:W-:Y:S01]  /*5d00*/  @P5 STG.E.U16 desc[UR36][R4.64+0xa2], R35 ;  /* 0x0000a22304005986 */ /* 0x000fe2000c101524 */
[----:B------:R-:W-:Y:S02]  /*5d10*/  ISETP.GT.AND P5, PT, R0, 0x8, P1 ;  /* 0x000000080000780c */ /* 0x000fe40000fa4270 */
[----:B------:R-:W-:Y:S02]  /*5d20*/  F2FP.BF16.F32.PACK_AB R36, RZ, R36 ;  /* 0x00000024ff24723e */ /* 0x000fe400000010ff */
[----:B------:R-:W-:Y:S02]  /*5d30*/  F2FP.BF16.F32.PACK_AB R37, RZ, R37 ;  /* 0x00000025ff25723e */ /* 0x000fe400000010ff */
[----:B------:R-:W-:Y:S01]  /*5d40*/  F2FP.BF16.F32.PACK_AB R38, RZ, R38 ;  /* 0x00000026ff26723e */ /* 0x000fe200000010ff */
[----:B------:R-:W-:Y:S01]  /*5d50*/  @P2 STG.E.U16 desc[UR36][R6.64+0xb0], R36 ;  /* 0x0000b02406002986 */ /* 0x000fe2000c101524 */
[----:B------:R-:W-:-:S02]  /*5d60*/  F2FP.BF16.F32.PACK_AB R39, RZ, R39 ;  /* 0x00000027ff27723e */ /* 0x000fc400000010ff */
[C---:B------:R-:W-:Y:S01]  /*5d70*/  ISETP.GT.AND P2, PT, R3.reuse, 0x61, PT ;  /* 0x000000610300780c */ /* 0x040fe20003f44270 */
[----:B------:R-:W-:Y:S01]  /*5d80*/  @P3 STG.E.U16 desc[UR36][R6.64+0xb2], R37 ;  /* 0x0000b22506003986 */ /* 0x000fe2000c101524 */
[----:B------:R-:W-:Y:S02]  /*5d90*/  ISETP.GT.AND P3, PT, R3, 0x60, PT ;  /* 0x000000600300780c */ /* 0x000fe40003f64270 */
[----:B------:R-:W-:Y:S01]  /*5da0*/  F2FP.BF16.F32.PACK_AB R24, RZ, R24 ;  /* 0x00000018ff18723e */ /* 0x000fe200000010ff */
[----:B------:R-:W-:Y:S01]  /*5db0*/  @P4 STG.E.U16 desc[UR36][R4.64+0xb0], R38 ;  /* 0x0000b02604004986 */ /* 0x000fe2000c101524 */
[C---:B------:R-:W-:Y:S02]  /*5dc0*/  ISETP.GT.AND P4, PT, R0.reuse, RZ, P2 ;  /* 0x000000ff0000720c */ /* 0x040fe40001784270 */
[----:B------:R-:W-:Y:S01]  /*5dd0*/  F2FP.BF16.F32.PACK_AB R25, RZ, R25 ;  /* 0x00000019ff19723e */ /* 0x000fe200000010ff */
[----:B------:R-:W-:Y:S01]  /*5de0*/  @P5 STG.E.U16 desc[UR36][R4.64+0xb2], R39 ;  /* 0x0000b22704005986 */ /* 0x000fe2000c101524 */
[----:B------:R-:W-:-:S02]  /*5df0*/  ISETP.GT.AND P5, PT, R0, RZ, P3 ;  /* 0x000000ff0000720c */ /* 0x000fc40001fa4270 */
[C---:B------:R-:W-:Y:S02]  /*5e00*/  ISETP.GT.AND P1, PT, R3.reuse, 0x68, PT ;  /* 0x000000680300780c */ /* 0x040fe40003f24270 */
[----:B------:R-:W-:Y:S02]  /*5e10*/  ISETP.GT.AND P0, PT, R3, 0x69, PT ;  /* 0x000000690300780c */ /* 0x000fe40003f04270 */
[C---:B------:R-:W-:Y:S02]  /*5e20*/  ISETP.GT.AND P3, PT, R0.reuse, 0x8, P3 ;  /* 0x000000080000780c */ /* 0x040fe40001f64270 */
[C---:B------:R-:W-:Y:S02]  /*5e30*/  ISETP.GT.AND P2, PT, R0.reuse, 0x8, P2 ;  /* 0x000000080000780c */ /* 0x040fe40001744270 */
[----:B------:R-:W-:Y:S02]  /*5e40*/  F2FP.BF16.F32.PACK_AB R26, RZ, R26 ;  /* 0x0000001aff1a723e */ /* 0x000fe400000010ff */
[----:B------:R-:W-:Y:S01]  /*5e50*/  F2FP.BF16.F32.PACK_AB R27, RZ, R27 ;  /* 0x0000001bff1b723e */ /* 0x000fe200000010ff */
[----:B------:R-:W-:Y:S01]  /*5e60*/  @P5 STG.E.U16 desc[UR36][R6.64+0xc0], R24 ;  /* 0x0000c01806005986 */ /* 0x000fe2000c101524 */
[----:B------:R-:W-:-:S02]  /*5e70*/  ISETP.GT.AND P5, PT, R0, RZ, P0 ;  /* 0x000000ff0000720c */ /* 0x000fc400007a4270 */
[C---:B------:R-:W-:Y:S01]  /*5e80*/  ISETP.GT.AND P0, PT, R0.reuse, 0x8, P0 ;  /* 0x000000080000780c */ /* 0x040fe20000704270 */
[----:B------:R-:W-:Y:S01]  /*5e90*/  @P4 STG.E.U16 desc[UR36][R6.64+0xc2], R25 ;  /* 0x0000c21906004986 */ /* 0x000fe2000c101524 */
[C---:B------:R-:W-:Y:S02]  /*5ea0*/  ISETP.GT.AND P4, PT, R0.reuse, RZ, P1 ;  /* 0x000000ff0000720c */ /* 0x040fe40000f84270 */
[----:B------:R-:W-:Y:S01]  /*5eb0*/  ISETP.GT.AND P1, PT, R0, 0x8, P1 ;  /* 0x000000080000780c */ /* 0x000fe20000f24270 */
[----:B------:R-:W-:Y:S01]  /*5ec0*/  @P3 STG.E.U16 desc[UR36][R4.64+0xc0], R26 ;  /* 0x0000c01a04003986 */ /* 0x000fe2000c101524 */
[----:B------:R-:W-:Y:S02]  /*5ed0*/  F2FP.BF16.F32.PACK_AB R28, RZ, R28 ;  /* 0x0000001cff1c723e */ /* 0x000fe400000010ff */
[----:B------:R-:W-:Y:S01]  /*5ee0*/  F2FP.BF16.F32.PACK_AB R29, RZ, R29 ;  /* 0x0000001dff1d723e */ /* 0x000fe200000010ff */
[----:B------:R-:W-:Y:S01]  /*5ef0*/  @P2 STG.E.U16 desc[UR36][R4.64+0xc2], R27 ;  /* 0x0000c21b04002986 */ /* 0x000fe2000c101524 */
[----:B------:R-:W-:-:S02]  /*5f00*/  F2FP.BF16.F32.PACK_AB R30, RZ, R30 ;  /* 0x0000001eff1e723e */ /* 0x000fc400000010ff */
[----:B------:R-:W-:-:S03]  /*5f10*/  F2FP.BF16.F32.PACK_AB R31, RZ, R31 ;  /* 0x0000001fff1f723e */ /* 0x000fc600000010ff */
[----:B------:R-:W-:Y:S04]  /*5f20*/  @P4 STG.E.U16 desc[UR36][R6.64+0xd0], R28 ;  /* 0x0000d01c06004986 */ /* 0x000fe8000c101524 */
[----:B------:R0:W-:Y:S04]  /*5f30*/  @P5 STG.E.U16 desc[UR36][R6.64+0xd2], R29 ;  /* 0x0000d21d06005986 */ /* 0x0001e8000c101524 */
[----:B------:R1:W-:Y:S01]  /*5f40*/  @P1 STG.E.U16 desc[UR36][R4.64+0xd0], R30 ;  /* 0x0000d01e04001986 */ /* 0x0003e2000c101524 */
[----:B0-----:R-:W-:Y:S02]  /*5f50*/  @P0 IMAD.MOV.U32 R6, RZ, RZ, R4 ;  /* 0x000000ffff060224 */ /* 0x001fe400078e0004 */
[----:B------:R-:W-:-:S05]  /*5f60*/  @P0 IMAD.MOV.U32 R7, RZ, RZ, R5 ;  /* 0x000000ffff070224 */ /* 0x000fca00078e0005 */
[----:B------:R1:W-:Y:S02]  /*5f70*/  @P0 STG.E.U16 desc[UR36][R6.64+0xd2], R31 ;  /* 0x0000d21f06000986 */ /* 0x0003e4000c101524 */
.L_x_143:
[----:B------:R-:W-:Y:S05]  /*5f80*/  BSYNC B0 ;  /* 0x0000000000007941 */ /* 0x000fea0003800000 */
.L_x_33:
[----:B01----:R-:W2:Y:S01]  /*5f90*/  LDL.64 R4, [R1] ;  /* 0x0000000001047983 */ /* 0x003ea20000100a00 */
[----:B------:R-:W-:Y:S01]  /*5fa0*/  ULDC.64 UR4, c[0x0][0x650] ;  /* 0x0001940000047ab9 */ /* 0x000fe20000000a00 */
[----:B------:R-:W-:Y:S02]  /*5fb0*/  IMAD.U32 R0, RZ, RZ, UR44 ;  /* 0x0000002cff007e24 */ /* 0x000fe4000f8e00ff */
[----:B------:R-:W-:Y:S02]  /*5fc0*/  IMAD.MOV.U32 R22, RZ, RZ, -0x1 ;  /* 0xffffffffff167424 */ /* 0x000fe400078e00ff */
[----:B------:R0:W-:Y:S01]  /*5fd0*/  SYNCS.ARRIVE.TRANS64.A1T0 RZ, [R0+UR48], RZ ;  /* 0x000000ff00ff79a7 */ /* 0x0001e20008100030 */
[----:B----45:R-:W-:Y:S02]  /*5fe0*/  IMAD.MOV.U32 R18, RZ, RZ, -0x1 ;  /* 0xffffffffff127424 */ /* 0x030fe400078e00ff */
[----:B------:R-:W-:Y:S01]  /*5ff0*/  IMAD.MOV.U32 R19, RZ, RZ, -0x1 ;  /* 0xffffffffff137424 */ /* 0x000fe200078e00ff */
[----:B0-----:R-:W-:-:S02]  /*6000*/  PRMT R0, RZ, 0x7610, R0 ;  /* 0x00007610ff007816 */ /* 0x001fc40000000000 */
[----:B--2---:R-:W-:-:S05]  /*6010*/  LEA R16, P0, R4, R16, 0x1 ;  /* 0x0000001004107211 */ /* 0x004fca00078008ff */
[----:B------:R-:W-:Y:S01]  /*6020*/  IMAD.X R17, R90, 0x1, R17, P0 ;  /* 0x000000015a117824 */ /* 0x000fe200000e0611 */
[----:B------:R-:W-:-:S04]  /*6030*/  ISETP.GE.U32.AND P0, PT, R16, UR4, PT ;  /* 0x0000000410007c0c */ /* 0x000fc8000bf06070 */
[----:B------:R-:W-:-:S13]  /*6040*/  ISETP.GE.U32.AND.EX P0, PT, R17, UR5, PT, P0 ;  /* 0x0000000511007c0c */ /* 0x000fda000bf06100 */
[----:B------:R-:W-:Y:S05]  /*6050*/  @P0 BRA `(.L_x_144) ;  /* 0x0000000400500947 */ /* 0x000fea0003800000 */
[----:B------:R-:W0:Y:S01]  /*6060*/  LDC.64 R10, c[0x0][0x628] ;  /* 0x00018a00ff0a7b82 */ /* 0x000e220000000a00 */
[----:B------:R-:W1:Y:S01]  /*6070*/  S2R R18, SR_CTAID.X ;  /* 0x0000000000127919 */ /* 0x000e620000002500 */
[----:B------:R-:W-:Y:S02]  /*6080*/  IMAD.MOV.U32 R8, RZ, RZ, R16 ;  /* 0x000000ffff087224 */ /* 0x000fe400078e0010 */
[----:B------:R-:W-:Y:S01]  /*6090*/  IMAD.MOV.U32 R9, RZ, RZ, R17 ;  /* 0x000000ffff097224 */ /* 0x000fe200078e0011 */
[----:B------:R-:W2:Y:S03]  /*60a0*/  S2R R20, SR_CTAID.Y ;  /* 0x0000000000147919 */ /* 0x000ea60000002600 */
[----:B------:R-:W4:Y:S08]  /*60b0*/  LDC R0, c[0x0][0x630] ;  /* 0x00018c00ff007b82 */ /* 0x000f300000000800 */
[----:B------:R-:W1:Y:S01]  /*60c0*/  LDC.64 R14, c[0x0][0x620] ;  /* 0x00018800ff0e7b82 */ /* 0x000e620000000a00 */
[----:B0-----:R-:W-:-:S04]  /*60d0*/  ISETP.NE.U32.AND P0, PT, R10, RZ, PT ;  /* 0x000000ff0a00720c */ /* 0x001fc80003f05070 */
[----:B------:R-:W-:-:S13]  /*60e0*/  ISETP.NE.AND.EX P0, PT, R11, RZ, PT, P0 ;  /* 0x000000ff0b00720c */ /* 0x000fda0003f05300 */
[----:B-12-4-:R-:W-:Y:S05]  /*60f0*/  @!P0 BRA `(.L_x_145) ;  /* 0x0000000000288947 */ /* 0x016fea0003800000 */
[----:B------:R-:W0:Y:S02]  /*6100*/  LDC R3, c[0x0][0x634] ;  /* 0x00018d00ff037b82 */ /* 0x000e240000000800 */
[----:B0-----:R-:W-:-:S05]  /*6110*/  IADD3 R3, P0, R16, R3, RZ ;  /* 0x0000000310037210 */ /* 0x001fca0007f1e0ff */
[----:B------:R-:W-:-:S04]  /*6120*/  IMAD.X R13, RZ, RZ, R17, P0 ;  /* 0x000000ffff0d7224 */ /* 0x000fc800000e0611 */
[----:B------:R-:W-:-:S04]  /*6130*/  IMAD.WIDE.U32 R4, R13, R10, RZ ;  /* 0x0000000a0d047225 */ /* 0x000fc800078e00ff */
[----:B---3--:R-:W-:-:S04]  /*6140*/  IMAD.WIDE.U32 R6, P0, R3, R11, R4 ;  /* 0x0000000b03067225 */ /* 0x008fc80007800004 */
[----:B------:R-:W-:-:S04]  /*6150*/  IMAD.WIDE.U32 R4, R3, R10, RZ ;  /* 0x0000000a03047225 */ /* 0x000fc800078e00ff */
[----:B------:R-:W-:Y:S01]  /*6160*/  IMAD.X R9, RZ, RZ, RZ, P0 ;  /* 0x000000ffff097224 */ /* 0x000fe200000e06ff */
[----:B------:R-:W-:Y:S01]  /*6170*/  IADD3 RZ, P0, R5, R6, RZ ;  /* 0x0000000605ff7210 */ /* 0x000fe20007f1e0ff */
[----:B------:R-:W-:-:S04]  /*6180*/  IMAD.MOV.U32 R8, RZ, RZ, R7 ;  /* 0x000000ffff087224 */ /* 0x000fc800078e0007 */
[----:B------:R-:W-:-:S08]  /*6190*/  IMAD.WIDE.U32.X R8, R13, R11, R8, P0 ;  /* 0x0000000b0d087225 */ /* 0x000fd000000e0408 */
.L_x_145:
[----:B------:R-:W0:Y:S01]  /*61a0*/  LDC.64 R24, c[0x0][0x640] ;  /* 0x00019000ff187b82 */ /* 0x000e220000000a00 */
[-CC-:B------:R-:W-:Y:S01]  /*61b0*/  SHF.R.U64 R19, R8, R0.reuse, R9.reuse ;  /* 0x0000000008137219 */ /* 0x180fe20000001209 */
[----:B------:R-:W-:Y:S01]  /*61c0*/  ULDC UR4, c[0x0][0x150] ;  /* 0x0000540000047ab9 */ /* 0x000fe20000000800 */
[----:B------:R-:W-:Y:S02]  /*61d0*/  SHF.R.U32.HI R0, RZ, R0, R9 ;  /* 0x00000000ff007219 */ /* 0x000fe40000011609 */
[----:B------:R-:W-:Y:S02]  /*61e0*/  IADD3 R3, P0, RZ, -R19, RZ ;  /* 0x80000013ff037210 */ /* 0x000fe40007f1e0ff */
[----:B---3--:R-:W-:Y:S01]  /*61f0*/  I2FP.F32.U32 R7, R18 ;  /* 0x0000001200077245 */ /* 0x008fe20000201000 */
[----:B------:R-:W1:Y:S02]  /*6200*/  LDC R6, c[0x0][0x618] ;  /* 0x00018600ff067b82 */ /* 0x000e640000000800 */
[----:B------:R-:W-:-:S02]  /*6210*/  IMAD.X R5, RZ, RZ, ~R0, P0 ;  /* 0x000000ffff057224 */ /* 0x000fc400000e0e00 */
[----:B------:R-:W-:Y:S01]  /*6220*/  FMUL R7, R7, UR4 ;  /* 0x0000000407077c20 */ /* 0x000fe20008400000 */
[----:B------:R-:W-:Y:S01]  /*6230*/  ULDC UR4, c[0x0][0x154] ;  /* 0x0000550000047ab9 */ /* 0x000fe20000000800 */
[-C--:B------:R-:W-:Y:S02]  /*6240*/  IMAD R0, R5, R14.reuse, RZ ;  /* 0x0000000e05007224 */ /* 0x080fe400078e02ff */
[----:B------:R-:W2:Y:S01]  /*6250*/  LDC R8, c[0x0][0x608] ;  /* 0x00018200ff087b82 */ /* 0x000ea20000000800 */
[C---:B------:R-:W-:Y:S01]  /*6260*/  IMAD.WIDE.U32 R4, R3.reuse, R14, R16 ;  /* 0x0000000e03047225 */ /* 0x040fe200078e0010 */
[----:B------:R-:W3:Y:S03]  /*6270*/  F2I.U32.TRUNC.NTZ R7, R7 ;  /* 0x0000000700077305 */ /* 0x000ee6000020f000 */
[----:B------:R-:W-:Y:S01]  /*6280*/  IMAD R3, R3, R15, R0 ;  /* 0x0000000f03037224 */ /* 0x000fe200078e0200 */
[----:B------:R-:W-:-:S02]  /*6290*/  I2FP.F32.U32 R0, R20 ;  /* 0x0000001400007245 */ /* 0x000fc40000201000 */
[----:B------:R-:W4:Y:S01]  /*62a0*/  LDC R22, c[0x0][0x658] ;  /* 0x00019600ff167b82 */ /* 0x000f220000000800 */
[----:B------:R-:W-:Y:S01]  /*62b0*/  IMAD.IADD R3, R5, 0x1, R3 ;  /* 0x0000000105037824 */ /* 0x000fe200078e0203 */
[----:B0-----:R-:W-:Y:S01]  /*62c0*/  ISETP.NE.U32.AND P0, PT, R24, RZ, PT ;  /* 0x000000ff1800720c */ /* 0x001fe20003f05070 */
[----:B------:R-:W-:-:S03]  /*62d0*/  FMUL R0, R0, UR4 ;  /* 0x0000000400007c20 */ /* 0x000fc60008400000 */
[----:B------:R-:W-:Y:S01]  /*62e0*/  ISETP.NE.AND.EX P0, PT, R25, RZ, PT, P0 ;  /* 0x000000ff1900720c */ /* 0x000fe20003f05300 */
[----:B------:R0:W0:Y:S01]  /*62f0*/  F2I.U32.TRUNC.NTZ R14, R0 ;  /* 0x00000000000e7305 */ /* 0x000022000020f000 */
[----:B------:R-:W5:Y:S01]  /*6300*/  LDC R9, c[0x0][0x144] ;  /* 0x00005100ff097b82 */ /* 0x000f620000000800 */
[-C--:B-1----:R-:W-:Y:S01]  /*6310*/  SHF.R.U64 R10, R4, R6.reuse, R3 ;  /* 0x00000006040a7219 */ /* 0x082fe20000001203 */
[----:B---3--:R-:W-:Y:S01]  /*6320*/  IMAD.MOV R7, RZ, RZ, -R7 ;  /* 0x000000ffff077224 */ /* 0x008fe200078e0a07 */
[----:B------:R-:W-:-:S05]  /*6330*/  SHF.R.U32.HI R3, RZ, R6, R3 ;  /* 0x00000006ff037219 */ /* 0x000fca0000011603 */
[----:B------:R-:W1:Y:S01]  /*6340*/  LDC R15, c[0x0][0x148] ;  /* 0x00005200ff0f7b82 */ /* 0x000e620000000800 */
[-CC-:B--2---:R-:W-:Y:S02]  /*6350*/  SHF.R.U64 R12, R10, R8.reuse, R3.reuse ;  /* 0x000000080a0c7219 */ /* 0x184fe40000001203 */
[----:B------:R-:W-:-:S05]  /*6360*/  SHF.R.U32.HI R3, RZ, R8, R3 ;  /* 0x00000008ff037219 */ /* 0x000fca0000011603 */
[----:B------:R-:W2:Y:S01]  /*6370*/  LDC R21, c[0x0][0x600] ;  /* 0x00018000ff157b82 */ /* 0x000ea20000000800 */
[-CC-:B----4-:R-:W-:Y:S02]  /*6380*/  SHF.R.U64 R13, R12, R22.reuse, R3.reuse ;  /* 0x000000160c0d7219 */ /* 0x190fe40000001203 */
[----:B------:R-:W-:-:S03]  /*6390*/  SHF.R.U32.HI R5, RZ, R22, R3 ;  /* 0x00000016ff057219 */ /* 0x000fc60000011603 */
[----:B------:R-:W-:Y:S02]  /*63a0*/  IMAD.MOV.U32 R4, RZ, RZ, R13 ;  /* 0x000000ffff047224 */ /* 0x000fe400078e000d */
[----:B------:R-:W3:Y:S01]  /*63b0*/  LDC R26, c[0x0][0x648] ;  /* 0x00019200ff1a7b82 */ /* 0x000ee20000000800 */
[----:B-----5:R-:W-:-:S07]  /*63c0*/  IMAD R22, R9, R7, R18 ;  /* 0x0000000709167224 */ /* 0x020fce00078e0212 */
[----:B------:R-:W4:Y:S08]  /*63d0*/  LDC R27, c[0x0][0x638] ;  /* 0x00018e00ff1b7b82 */ /* 0x000f300000000800 */
[----:B------:R-:W0:Y:S01]  /*63e0*/  LDC R28, c[0x0][0x610] ;  /* 0x00018400ff1c7b82 */ /* 0x000e220000000800 */
[----:B-1----:R-:W-:Y:S05]  /*63f0*/  @!P0 BRA `(.L_x_146) ;  /* 0x0000000000288947 */ /* 0x002fea0003800000 */
[----:B0-----:R-:W0:Y:S02]  /*6400*/  LDC R0, c[0x0][0x64c] ;  /* 0x00019300ff007b82 */ /* 0x001e240000000800 */
[----:B0-----:R-:W-:-:S05]  /*6410*/  IADD3 R3, P0, R13, R0, RZ ;  /* 0x000000000d037210 */ /* 0x001fca0007f1e0ff */
        /* <DEDUP_REMOVED lines=8> */
.L_x_146:
[----:B------:R-:W-:Y:S01]  /*64a0*/  ISETP.NE.AND P0, PT, R2, 0x1, PT ;  /* 0x000000010200780c */ /* 0x000fe20003f05270 */
[----:B0-----:R-:W-:Y:S01]  /*64b0*/  IMAD.MOV R14, RZ, RZ, -R14 ;  /* 0x000000ffff0e7224 */ /* 0x001fe200078e0a0e */
[----:B---3--:R-:W-:Y:S01]  /*64c0*/  SHF.R.U64 R0, R4, R26, R5 ;  /* 0x0000001a04007219 */ /* 0x008fe20000001205 */
[----:B--2---:R-:W-:Y:S01]  /*64d0*/  VIADD R5, R21, 0xffffffff ;  /* 0xffffffff15057836 */ /* 0x004fe20000000000 */
[----:B------:R-:W-:-:S03]  /*64e0*/  LOP3.LUT R3, R12, R91, RZ, 0xc0, !PT ;  /* 0x0000005b0c037212 */ /* 0x000fc600078ec0ff */
[----:B------:R-:W-:Y:S01]  /*64f0*/  IMAD.MOV R4, RZ, RZ, -R0 ;  /* 0x000000ffff047224 */ /* 0x000fe200078e0a00 */
[----:B------:R-:W-:Y:S01]  /*6500*/  LOP3.LUT R5, R10, R5, RZ, 0xc0, !PT ;  /* 0x000000050a057212 */ /* 0x000fe200078ec0ff */
[----:B------:R-:W-:Y:S02]  /*6510*/  IMAD R3, R86, R0, R3 ;  /* 0x0000000056037224 */ /* 0x000fe400078e0203 */
[----:B----4-:R-:W-:Y:S02]  /*6520*/  IMAD R0, R4, R27, R13 ;  /* 0x0000001b04007224 */ /* 0x010fe400078e020d */
[----:B------:R-:W-:Y:S02]  /*6530*/  @P0 IMAD R22, R15, R14, R20 ;  /* 0x0000000e0f160224 */ /* 0x000fe400078e0214 */
[----:B------:R-:W-:Y:S02]  /*6540*/  IMAD.MOV.U32 R4, RZ, RZ, 0x1 ;  /* 0x00000001ff047424 */ /* 0x000fe400078e00ff */
[----:B------:R-:W-:-:S02]  /*6550*/  IMAD R22, R3, R28, R22 ;  /* 0x0000001c03167224 */ /* 0x000fc400078e0216 */
[----:B------:R-:W-:Y:S01]  /*6560*/  IMAD R3, R0, R21, R5 ;  /* 0x0000001500037224 */ /* 0x000fe200078e0205 */
[----:B------:R-:W-:-:S04]  /*6570*/  PRMT R0, R4, 0x7610, R0 ;  /* 0x0000761004007816 */ /* 0x000fc80000000000 */
[----:B------:R-:W-:Y:S02]  /*6580*/  SEL R18, R3, R22, !P0 ;  /* 0x0000001603127207 */ /* 0x000fe40004000000 */
[----:B------:R-:W-:-:S07]  /*6590*/  SEL R22, R22, R3, !P0 ;  /* 0x0000000316167207 */ /* 0x000fce0004000000 */
.L_x_144:
[----:B------:R-:W-:Y:S02]  /*65a0*/  LOP3.LUT P0, RZ, R0, 0xff, RZ, 0xc0, !PT ;  /* 0x000000ff00ff7812 */ /* 0x000fe4000780c0ff */
[----:B------:R-:W-:-:S11]  /*65b0*/  LOP3.LUT R94, R94, 0x1, RZ, 0x3c, !PT ;  /* 0x000000015e5e7812 */ /* 0x000fd600078e3cff */
[----:B------:R-:W-:Y:S05]  /*65c0*/  @P0 BRA `(.L_x_147) ;  /* 0xffffffb400200947 */ /* 0x000fea000383ffff */
[----:B------:R-:W-:Y:S05]  /*65d0*/  EXIT ;  /* 0x000000000000794d */ /* 0x000fea0003800000 */
.L_x_14:
[----:B------:R-:W-:-:S08]  /*65e0*/  ISETP.NE.AND P0, PT, R14, RZ, PT ;  /* 0x000000ff0e00720c */ /* 0x000fd00003f05270 */
[----:B0-----:R-:W0:-:S00]  /*65f0*/  USETMAXREG.DEALLOC.CTAPOOL 0x28 ;  /* 0x00000028000079c8 */ /* 0x001e0000080e0500 */
[----:B------:R-:W-:Y:S05]  /*6600*/  @P0 EXIT ;  /* 0x000000000000094d */ /* 0x000fea0003800000 */
[----:B0-----:R-:W-:Y:S01]  /*6610*/  LOP3.LUT P0, RZ, R3, 0xff, RZ, 0xc0, !PT ;  /* 0x000000ff03ff7812 */ /* 0x001fe2000780c0ff */
[----:B------:R-:W-:Y:S02]  /*6620*/  IMAD.MOV.U32 R3, RZ, RZ, 0x1 ;  /* 0x00000001ff037424 */ /* 0x000fe400078e00ff */
[----:B------:R-:W-:-:S10]  /*6630*/  IMAD.MOV.U32 R8, RZ, RZ, RZ ;  /* 0x000000ffff087224 */ /* 0x000fd400078e00ff */
[----:B------:R-:W-:Y:S05]  /*6640*/  @!P0 BRA `(.L_x_148) ;  /* 0x0000000c000c8947 */ /* 0x000fea0003800000 */
[----:B------:R-:W-:Y:S01]  /*6650*/  LOP3.LUT P0, RZ, R5, 0x1f, RZ, 0xc0, !PT ;  /* 0x0000001f05ff7812 */ /* 0x000fe2000780c0ff */
[----:B------:R-:W-:Y:S01]  /*6660*/  ULDC UR5, c[0x0][0x658] ;  /* 0x0001960000057ab9 */ /* 0x000fe20000000800 */
[----:B------:R-:W-:Y:S01]  /*6670*/  UMOV UR6, 0xffffffff ;  /* 0xffffffff00067882 */ /* 0x000fe20000000000 */
[----:B------:R-:W-:Y:S01]  /*6680*/  BSSY B0, `(.L_x_148) ;  /* 0x00000bf000007945 */ /* 0x000fe20003800000 */
[----:B------:R-:W-:Y:S01]  /*6690*/  USHF.L.U32 UR6, UR6, UR5, URZ ;  /* 0x0000000506067299 */ /* 0x000fe2000800063f */
[C---:B------:R-:W-:Y:S01]  /*66a0*/  ISETP.NE.AND P2, PT, R4.reuse, RZ, PT ;  /* 0x000000ff0400720c */ /* 0x040fe20003f45270 */
[----:B------:R-:W-:Y:S01]  /*66b0*/  IMAD.MOV.U32 R10, RZ, RZ, 0x1 ;  /* 0x00000001ff0a7424 */ /* 0x000fe200078e00ff */
[----:B------:R-:W-:Y:S01]  /*66c0*/  ISETP.NE.OR P0, PT, R4, RZ, !P0 ;  /* 0x000000ff0400720c */ /* 0x000fe20004705670 */
[----:B------:R-:W-:Y:S01]  /*66d0*/  IMAD.MOV.U32 R3, RZ, RZ, 0x1 ;  /* 0x00000001ff037424 */ /* 0x000fe200078e00ff */
[----:B------:R-:W-:Y:S01]  /*66e0*/  LOP3.LUT R9, R23, 0x2, RZ, 0xfc, !PT ;  /* 0x0000000217097812 */ /* 0x000fe200078efcff */
[----:B------:R-:W-:Y:S01]  /*66f0*/  IMAD.MOV.U32 R8, RZ, RZ, RZ ;  /* 0x000000ffff087224 */ /* 0x000fe200078e00ff */
[----:B------:R-:W-:Y:S01]  /*6700*/  ULDC UR4, c[0x0][0x600] ;  /* 0x0001800000047ab9 */ /* 0x000fe20000000800 */
[----:B------:R-:W-:Y:S01]  /*6710*/  UMOV UR7, 0x1 ;  /* 0x0000000100077882 */ /* 0x000fe20000000000 */
[----:B------:R-:W-:-:S02]  /*6720*/  UIADD3 UR19, UR40, 0x1, URZ ;  /* 0x0000000128137890 */ /* 0x000fc4000fffe03f */
[----:B------:R-:W-:Y:S02]  /*6730*/  UIADD3 UR15, UR4, -0x1, URZ ;  /* 0xffffffff040f7890 */ /* 0x000fe4000fffe03f */
[----:B------:R-:W-:Y:S02]  /*6740*/  USHF.L.U32 UR17, UR7, UR5, URZ ;  /* 0x0000000507117299 */ /* 0x000fe4000800063f */
[----:B------:R-:W-:Y:S01]  /*6750*/  ULOP3.LUT UR16, URZ, UR6, URZ, 0x33, !UPT ;  /* 0x000000063f107292 */ /* 0x000fe2000f8e333f */
[----:B------:R-:W-:-:S11]  /*6760*/  ULDC.64 UR20, c[0x0][0x198] ;  /* 0x0000660000147ab9 */ /* 0x000fd60000000a00 */
.L_x_160:
[----:B------:R-:W-:-:S03]  /*6770*/  UMOV UR4, 0xffffffff ;  /* 0xffffffff00047882 */ /* 0x000fc60000000000 */
[----:B------:R-:W-:Y:S05]  /*6780*/  BRA.DIV UR4, `(.L_x_149) ;  /* 0x00000026040c7947 */ /* 0x000fea000b800000 */
[----:B------:R-:W-:-:S13]  /*6790*/  ELECT P6, URZ, PT ;  /* 0x00000000003f782f */ /* 0x000fda00038c0000 */
.L_x_210:
[----:B------:R-:W0:Y:S01]  /*67a0*/  LDC R4, c[0x0][0x28c] ;  /* 0x0000a300ff047b82 */ /* 0x000e220000000800 */
[----:B------:R-:W-:Y:S01]  /*67b0*/  BSSY B1, `(.L_x_150) ;  /* 0x0000037000017945 */ /* 0x000fe20003800000 */
[----:B0-----:R-:W-:-:S13]  /*67c0*/  ISETP.LT.OR P6, PT, R4, 0x1, !P6 ;  /* 0x000000010400780c */ /* 0x001fda00077c1670 */
[----:B------:R-:W-:Y:S05]  /*67d0*/  @P6 BRA `(.L_x_151) ;  /* 0x0000000000d06947 */ /* 0x000fea0003800000 */
[----:B------:R-:W-:Y:S02]  /*67e0*/  IMAD R18, R18, 0x70, RZ ;  /* 0x0000007012127824 */ /* 0x000fe400078e02ff */
[----:B------:R-:W-:Y:S02]  /*67f0*/  IMAD.SHL.U32 R22, R22, 0x40, RZ ;  /* 0x0000004016167824 */ /* 0x000fe400078e00ff */
[----:B------:R-:W-:Y:S02]  /*6800*/  IMAD.MOV.U32 R13, RZ, RZ, RZ ;  /* 0x000000ffff0d7224 */ /* 0x000fe400078e00ff */
[----:B------:R-:W-:Y:S02]  /*6810*/  IMAD.U32 R14, RZ, RZ, UR19 ;  /* 0x00000013ff0e7e24 */ /* 0x000fe4000f8e00ff */
[----:B------:R-:W-:Y:S02]  /*6820*/  IMAD.MOV.U32 R4, RZ, RZ, R3 ;  /* 0x000000ffff047224 */ /* 0x000fe400078e0003 */
[----:B------:R-:W-:-:S07]  /*6830*/  IMAD.MOV.U32 R5, RZ, RZ, R8 ;  /* 0x000000ffff057224 */ /* 0x000fce00078e0008 */
.L_x_155:
[----:B------:R-:W0:Y:S01]  /*6840*/  S2R R7, SR_CgaCtaId ;  /* 0x0000000000077919 */ /* 0x000e220000008800 */
[----:B------:R-:W-:-:S04]  /*6850*/  MOV R6, 0x400 ;  /* 0x0000040000067802 */ /* 0x000fc80000000f00 */
[----:B0-----:R-:W-:Y:S02]  /*6860*/  LEA R12, R7, R6, 0x18 ;  /* 0x00000006070c7211 */ /* 0x001fe400078ec0ff */
[----:B------:R-:W-:Y:S01]  /*6870*/  SHF.L.U32 R6, R4, 0x1f, RZ ;  /* 0x0000001f04067819 */ /* 0x000fe200000006ff */
[----:B------:R-:W0:Y:S02]  /*6880*/  @!P2 LDC R7, c[0x0][0x500] ;  /* 0x00014000ff07ab82 */ /* 0x000e240000000800 */
[----:B------:R-:W-:-:S04]  /*6890*/  IMAD R11, R5, 0x8, R12 ;  /* 0x00000008050b7824 */ /* 0x000fc800078e020c */
[----:B------:R-:W1:Y:S02]  /*68a0*/  SYNCS.PHASECHK.TRANS64.TRYWAIT P1, [R11+URZ+0x148], R6 ;  /* 0x000148060b0075a7 */ /* 0x000e64000802017f */
[----:B-1----:R-:W-:Y:S05]  /*68b0*/  @!P1 BRA `(.L_x_152) ;  /* 0x0000002000e09947 */ /* 0x002fea0003800000 */
.L_x_211:
[----:B-1----:R-:W-:Y:S01]  /*68c0*/  PRMT R6, R9, 0x9910, RZ ;  /* 0x0000991009067816 */ /* 0x002fe200000000ff */
[----:B0-----:R0:W-:Y:S03]  /*68d0*/  @!P2 SYNCS.ARRIVE.TRANS64 RZ, [R11+URZ], R7 ;  /* 0x000000070bffa9a7 */ /* 0x0011e6000800003f */
[----:B------:R-:W-:-:S13]  /*68e0*/  ISETP.NE.AND P1, PT, R6, 0x2, PT ;  /* 0x000000020600780c */ /* 0x000fda0003f25270 */
[----:B0-----:R-:W-:Y:S05]  /*68f0*/  @P1 BRA `(.L_x_153) ;  /* 0x0000000000041947 */ /* 0x001fea0003800000 */
[----:B------:R-:W-:Y:S01]  /*6900*/  BPT.TRAP 0x1 ;  /* 0x000000040000795c */ /* 0x000fe20000300000 */
.L_x_153:
[----:B------:R-:W-:Y:S05]  /*6910*/  @P0 BRA `(.L_x_154) ;  /* 0x0000000000040947 */ /* 0x000fea0003800000 */
[----:B------:R-:W-:Y:S01]  /*6920*/  BPT.TRAP 0x1 ;  /* 0x000000040000795c */ /* 0x000fe20000300000 */
.L_x_154:
[--C-:B------:R-:W-:Y:S01]  /*6930*/  IMAD R6, R5, 0x800, R12.reuse ;  /* 0x0000080005067824 */ /* 0x100fe200078e020c */
[----:B------:R-:W-:Y:S01]  /*6940*/  R2UR UR9, R11 ;  /* 0x000000000b0972ca */ /* 0x000fe200000e0000 */
[C---:B------:R-:W-:Y:S01]  /*6950*/  IMAD R12, R5.reuse, 0xe00, R12 ;  /* 0x00000e00050c7824 */ /* 0x040fe200078e020c */
[----:B------:R-:W-:Y:S01]  /*6960*/  UIADD3 UR4, UP0, UR20, 0xf0, URZ ;  /* 0x000000f014047890 */ /* 0x000fe2000ff1e03f */
[----:B------:R-:W-:Y:S01]  /*6970*/  VIADD R14, R14, 0xffffffff ;  /* 0xffffffff0e0e7836 */ /* 0x000fe20000000000 */
[----:B------:R-:W-:Y:S01]  /*6980*/  R2UR UR5, R6 ;  /* 0x00000000060572ca */ /* 0x000fe200000e0000 */
[----:B------:R-:W-:Y:S01]  /*6990*/  UIADD3 UR22, UP1, UR20, 0x1f0, URZ ;  /* 0x000001f014167890 */ /* 0x000fe2000ff3e03f */
[----:B------:R-:W-:Y:S01]  /*69a0*/  R2UR UR8, R12 ;  /* 0x000000000c0872ca */ /* 0x000fe200000e0000 */
[----:B------:R-:W-:Y:S01]  /*69b0*/  VIADD R5, R5, 0x1 ;  /* 0x0000000105057836 */ /* 0x000fe20000000000 */
[----:B------:R-:W-:Y:S01]  /*69c0*/  R2UR UR11, R22 ;  /* 0x00000000160b72ca */ /* 0x000fe200000e0000 */
[----:B------:R-:W-:Y:S01]  /*69d0*/  UIADD3.X UR23, URZ, UR21, URZ, UP1, !UPT ;  /* 0x000000153f177290 */ /* 0x000fe20008ffe43f */
[----:B------:R-:W-:Y:S01]  /*69e0*/  R2UR UR10, R13 ;  /* 0x000000000d0a72ca */ /* 0x000fe200000e0000 */
[----:B------:R-:W-:Y:S01]  /*69f0*/  UMOV UR6, 0x0 ;  /* 0x0000000000067882 */ /* 0x000fe20000000000 */
[----:B------:R-:W-:Y:S01]  /*6a00*/  R2UR UR12, R19 ;  /* 0x00000000130c72ca */ /* 0x000fe200000e0000 */
[----:B------:R-:W-:Y:S01]  /*6a10*/  UMOV UR7, 0x10000000 ;  /* 0x1000000000077882 */ /* 0x000fe20000000000 */
[----:B------:R-:W-:Y:S01]  /*6a20*/  R2UR UR18, R18 ;  /* 0x00000000121272ca */ /* 0x000fe200000e0000 */
[----:B------:R-:W-:Y:S01]  /*6a30*/  VIADD R13, R13, 0x10 ;  /* 0x000000100d0d7836 */ /* 0x000fe20000000000 */
[----:B------:R-:W-:Y:S01]  /*6a40*/  ISETP.GT.AND P3, PT, R14, 0x1, PT ;  /* 0x000000010e00780c */ /* 0x000fe20003f64270 */
[----:B------:R-:W-:Y:S01]  /*6a50*/  UIADD3 UR13, UR5, 0x380, URZ ;  /* 0x00000380050d7890 */ /* 0x000fe2000fffe03f */
[----:B------:R-:W-:Y:S01]  /*6a60*/  ISETP.NE.AND P1, PT, R5, 0x29, PT ;  /* 0x000000290500780c */ /* 0x000fe20003f25270 */
[----:B------:R-:W-:-:S02]  /*6a70*/  UIADD3.X UR5, URZ, UR21, URZ, UP0, !UPT ;  /* 0x000000153f057290 */ /* 0x000fc400087fe43f */
[----:B------:R-:W-:Y:S01]  /*6a80*/  UIADD3 UR14, UR8, 0x14b80, URZ ;  /* 0x00014b80080e7890 */ /* 0x000fe2000fffe03f */
[----:B------:R-:W-:Y:S02]  /*6a90*/  SEL R7, RZ, 0x1, P1 ;  /* 0x00000001ff077807 */ /* 0x000fe40000800000 */
[----:B------:R-:W-:Y:S01]  /*6aa0*/  UMOV UR8, UR13 ;  /* 0x0000000d00087c82 */ /* 0x000fe20008000000 */
[----:B------:R-:W-:Y:S02]  /*6ab0*/  SEL R5, R5, RZ, P1 ;  /* 0x000000ff05057207 */ /* 0x000fe40000800000 */
[----:B------:R-:W-:Y:S01]  /*6ac0*/  LOP3.LUT R4, R4, R7, RZ, 0x3c, !PT ;  /* 0x0000000704047212 */ /* 0x000fe200078e3cff */
[----:B------:R0:W-:Y:S02]  /*6ad0*/  UTMALDG.3D [UR8], [UR4], desc[UR6] ;  /* 0x00000608040075b4 */ /* 0x0001e40008011000 */
[----:B0-----:R-:W-:Y:S01]  /*6ae0*/  UMOV UR8, UR14 ;  /* 0x0000000e00087c82 */ /* 0x001fe20008000000 */
[----:B------:R-:W-:-:S02]  /*6af0*/  UMOV UR11, UR18 ;  /* 0x00000012000b7c82 */ /* 0x000fc40008000000 */
[----:B------:R0:W-:Y:S02]  /*6b00*/  UTMALDG.3D [UR8], [UR22], desc[UR6] ;  /* 0x00000608160075b4 */ /* 0x0001e40008011000 */
[----:B0-----:R-:W-:Y:S05]  /*6b10*/  @P3 BRA `(.L_x_155) ;  /* 0xfffffffc00483947 */ /* 0x001fea000383ffff */
.L_x_151:
[----:B------:R-:W-:Y:S05]  /*6b20*/  BSYNC B1 ;  /* 0x0000000000017941 */ /* 0x000fea0003800000 */
.L_x_150:
[----:B------:R-:W2:Y:S01]  /*6b30*/  LDL.64 R20, [R1] ;  /* 0x0000000001147983 */ /* 0x000ea20000100a00 */
[----:B------:R-:W-:Y:S01]  /*6b40*/  LOP3.LUT P4, RZ, R10, 0xff, RZ, 0xc0, !PT ;  /* 0x000000ff0aff7812 */ /* 0x000fe2000788c0ff */
[----:B------:R-:W-:Y:S01]  /*6b50*/  VIADD R7, R8, UR40 ;  /* 0x0000002808077c36 */ /* 0x000fe20008000000 */
[----:B------:R-:W-:Y:S01]  /*6b60*/  ULDC.64 UR4, c[0x0][0x650] ;  /* 0x0001940000047ab9 */ /* 0x000fe20000000a00 */
[----:B------:R-:W-:Y:S01]  /*6b70*/  IMAD.U32 R8, RZ, RZ, UR40 ;  /* 0x00000028ff087e24 */ /* 0x000fe2000f8e00ff */
[----:B------:R-:W-:Y:S01]  /*6b80*/  UISETP.GE.U32.AND UP0, UPT, UR40, 0x29, UPT ;  /* 0x000000292800788c */ /* 0x000fe2000bf06070 */
[----:B------:R-:W-:Y:S01]  /*6b90*/  BSSY B1, `(.L_x_156) ;  /* 0x000006b000017945 */ /* 0x000fe20003800000 */
[----:B------:R-:W-:Y:S01]  /*6ba0*/  ISETP.GT.U32.AND P1, PT, R7, 0x28, PT ;  /* 0x000000280700780c */ /* 0x000fe20003f24070 */
[----:B------:R-:W-:Y:S01]  /*6bb0*/  IMAD.MOV.U32 R22, RZ, RZ, -0x1 ;  /* 0xffffffffff167424 */ /* 0x000fe200078e00ff */
[----:B------:R-:W-:Y:S01]  /*6bc0*/  PRMT R10, RZ, 0x7610, R10 ;  /* 0x00007610ff0a7816 */ /* 0x000fe2000000000a */
[----:B------:R-:W-:Y:S01]  /*6bd0*/  IMAD.MOV.U32 R18, RZ, RZ, -0x1 ;  /* 0xffffffffff127424 */ /* 0x000fe200078e00ff */
[----:B------:R-:W-:Y:S01]  /*6be0*/  ISETP.LT.U32.AND P1, PT, R8, 0x29, P1 ;  /* 0x000000290800780c */ /* 0x000fe20000f21070 */
[----:B------:R-:W-:Y:S01]  /*6bf0*/  IMAD.MOV.U32 R19, RZ, RZ, -0x1 ;  /* 0xffffffffff137424 */ /* 0x000fe200078e00ff */
[----:B------:R-:W-:Y:S01]  /*6c00*/  PLOP3.LUT P3, PT, PT, PT, UP0, 0x80, 0x0 ;  /* 0x000000000000781c */ /* 0x000fe20003f6f008 */
[----:B------:R-:W0:Y:S01]  /*6c10*/  @P4 S2R R5, SR_CgaCtaId ;  /* 0x0000000000054919 */ /* 0x000e220000008800 */
[----:B------:R-:W-:-:S04]  /*6c20*/  @P4 MOV R4, 0x400 ;  /* 0x0000040000044802 */ /* 0x000fc80000000f00 */
[----:B0-----:R-:W-:Y:S01]  /*6c30*/  @P4 LEA R6, R5, R4, 0x18 ;  /* 0x0000000405064211 */ /* 0x001fe200078ec0ff */
[----:B------:R-:W-:Y:S01]  /*6c40*/  IMAD.WIDE.U32 R4, R7, -0x3831f383, RZ ;  /* 0xc7ce0c7d07047825 */ /* 0x000fe200078e00ff */
[----:B------:R-:W-:Y:S02]  /*6c50*/  SEL R4, RZ, 0x1, !P1 ;  /* 0x00000001ff047807 */ /* 0x000fe40004800000 */
[----:B------:R0:W-:Y:S02]  /*6c60*/  @P4 SYNCS.ARRIVE.TRANS64.A1T0 RZ, [R6+URZ+0x2c8], RZ ;  /* 0x0002c8ff06ff49a7 */ /* 0x0001e4000810003f */
[----:B------:R-:W-:Y:S02]  /*6c70*/  LOP3.LUT R3, R3, R4, RZ, 0x3c, !PT ;  /* 0x0000000403037212 */ /* 0x000fe400078e3cff */
[----:B------:R-:W-:Y:S02]  /*6c80*/  PRMT R4, RZ, 0x7610, R4 ;  /* 0x00007610ff047816 */ /* 0x000fe40000000004 */
[----:B0-----:R-:W-:-:S04]  /*6c90*/  SHF.R.U32.HI R6, RZ, 0x5, R5 ;  /* 0x00000005ff067819 */ /* 0x001fc80000011605 */
[----:B------:R-:W-:Y:S01]  /*6ca0*/  @P3 LOP3.LUT R3, R3, 0x1, R6, 0x78, !PT ;  /* 0x0000000103033812 */ /* 0x000fe200078e7806 */
[----:B------:R-:W-:Y:S01]  /*6cb0*/  IMAD R8, R6, -0x29, R7 ;  /* 0xffffffd706087824 */ /* 0x000fe200078e0207 */
[----:B--2---:R-:W-:-:S04]  /*6cc0*/  IADD3 R16, P4, R16, R20, RZ ;  /* 0x0000001410107210 */ /* 0x004fc80007f9e0ff */
[----:B------:R-:W-:Y:S01]  /*6cd0*/  ISETP.GE.U32.AND P1, PT, R16, UR4, PT ;  /* 0x0000000410007c0c */ /* 0x000fe2000bf26070 */
[----:B------:R-:W-:-:S05]  /*6ce0*/  IMAD.X R17, R17, 0x1, R0, P4 ;  /* 0x0000000111117824 */ /* 0x000fca00020e0600 */
[----:B------:R-:W-:-:S13]  /*6cf0*/  ISETP.GE.U32.AND.EX P1, PT, R17, UR5, PT, P1 ;  /* 0x0000000511007c0c */ /* 0x000fda000bf26110 */
[----:B------:R-:W-:Y:S05]  /*6d00*/  @P1 BRA `(.L_x_157) ;  /* 0x00000004004c1947 */ /* 0x000fea0003800000 */
[----:B------:R-:W0:Y:S01]  /*6d10*/  S2R R12, SR_CTAID.X ;  /* 0x00000000000c7919 */ /* 0x000e220000002500 */
[----:B------:R-:W-:Y:S01]  /*6d20*/  ULDC.64 UR4, c[0x0][0x628] ;  /* 0x00018a0000047ab9 */ /* 0x000fe20000000a00 */
[----:B------:R-:W1:Y:S01]  /*6d30*/  LDC R13, c[0x0][0x144] ;  /* 0x00005100ff0d7b82 */ /* 0x000e620000000800 */
[----:B------:R-:W-:Y:S01]  /*6d40*/  ISETP.NE.U32.AND P1, PT, RZ, UR4, PT ;  /* 0x00000004ff007c0c */ /* 0x000fe2000bf25070 */
[----:B------:R-:W2:Y:S01]  /*6d50*/  S2R R11, SR_CTAID.Y ;  /* 0x00000000000b7919 */ /* 0x000ea20000002600 */
[----:B------:R-:W-:Y:S01]  /*6d60*/  ULDC UR6, c[0x0][0x150] ;  /* 0x0000540000067ab9 */ /* 0x000fe20000000800 */
[----:B------:R-:W-:Y:S01]  /*6d70*/  ULDC UR7, c[0x0][0x630] ;  /* 0x00018c0000077ab9 */ /* 0x000fe20000000800 */
[----:B------:R-:W-:Y:S01]  /*6d80*/  ISETP.NE.AND.EX P1, PT, RZ, UR5, PT, P1 ;  /* 0x00000005ff007c0c */ /* 0x000fe2000bf25310 */
[----:B------:R-:W-:Y:S01]  /*6d90*/  IMAD.MOV.U32 R4, RZ, RZ, R16 ;  /* 0x000000ffff047224 */ /* 0x000fe200078e0010 */
[----:B0-----:R-:W-:-:S05]  /*6da0*/  I2FP.F32.U32 R5, R12 ;  /* 0x0000000c00057245 */ /* 0x001fca0000201000 */
[----:B------:R-:W-:Y:S01]  /*6db0*/  FMUL R14, R5, UR6 ;  /* 0x00000006050e7c20 */ /* 0x000fe20008400000 */
[----:B------:R-:W-:-:S05]  /*6dc0*/  IMAD.MOV.U32 R5, RZ, RZ, R17 ;  /* 0x000000ffff057224 */ /* 0x000fca00078e0011 */
[----:B--2---:R-:W-:Y:S05]  /*6dd0*/  @!P1 BRA `(.L_x_158) ;  /* 0x0000000000289947 */ /* 0x004fea0003800000 */
[----:B------:R-:W-:Y:S02]  /*6de0*/  ULDC UR6, c[0x0][0x634] ;  /* 0x00018d0000067ab9 */ /* 0x000fe40000000800 */
[----:B------:R-:W-:-:S05]  /*6df0*/  IADD3 R5, P1, R16, UR6, RZ ;  /* 0x0000000610057c10 */ /* 0x000fca000ff3e0ff */
[----:B------:R-:W-:-:S04]  /*6e00*/  IMAD.X R15, RZ, RZ, R17, P1 ;  /* 0x000000ffff0f7224 */ /* 0x000fc800008e0611 */
[----:B------:R-:W-:-:S04]  /*6e10*/  IMAD.WIDE.U32 R6, R15, UR4, RZ ;  /* 0x000000040f067c25 */ /* 0x000fc8000f8e00ff */
[----:B------:R-:W-:-:S04]  /*6e20*/  IMAD.WIDE.U32 R6, P1, R5, UR5, R6 ;  /* 0x0000000505067c25 */ /* 0x000fc8000f820006 */
[----:B------:R-:W-:-:S04]  /*6e30*/  IMAD.WIDE.U32 R4, R5, UR4, RZ ;  /* 0x0000000405047c25 */ /* 0x000fc8000f8e00ff */
[----:B------:R-:W-:Y:S01]  /*6e40*/  IMAD.MOV.U32 R4, RZ, RZ, R7 ;  /* 0x000000ffff047224 */ /* 0x000fe200078e0007 */
[----:B------:R-:W-:Y:S01]  /*6e50*/  IADD3 RZ, P3, R5, R6, RZ ;  /* 0x0000000605ff7210 */ /* 0x000fe20007f7e0ff */
[----:B------:R-:W-:-:S04]  /*6e60*/  IMAD.X R5, RZ, RZ, RZ, P1 ;  /* 0x000000ffff057224 */ /* 0x000fc800008e06ff */
[----:B------:R-:W-:-:S08]  /*6e70*/  IMAD.WIDE.U32.X R4, R15, UR5, R4, P3 ;  /* 0x000000050f047c25 */ /* 0x000fd000098e0404 */
.L_x_158:
[--C-:B------:R-:W-:Y:S01]  /*6e80*/  SHF.R.U64 R19, R4, UR7, R5.reuse ;  /* 0x0000000704137c19 */ /* 0x100fe20008001205 */
[----:B------:R-:W0:Y:S01]  /*6e90*/  F2I.U32.TRUNC.NTZ R14, R14 ;  /* 0x0000000e000e7305 */ /* 0x000e22000020f000 */
[----:B------:R-:W-:Y:S01]  /*6ea0*/  SHF.R.U32.HI R4, RZ, UR7, R5 ;  /* 0x00000007ff047c19 */ /* 0x000fe20008011605 */
[----:B------:R-:W-:Y:S01]  /*6eb0*/  ULDC.64 UR4, c[0x0][0x620] ;  /* 0x0001880000047ab9 */ /* 0x000fe20000000a00 */
[----:B------:R-:W-:Y:S01]  /*6ec0*/  IADD3 R7, P1, RZ, -R19, RZ ;  /* 0x80000013ff077210 */ /* 0x000fe20007f3e0ff */
[----:B------:R-:W-:Y:S01]  /*6ed0*/  ULDC.64 UR6, c[0x0][0x640] ;  /* 0x0001900000067ab9 */ /* 0x000fe20000000a00 */
[----:B------:R-:W2:Y:S03]  /*6ee0*/  LDC R18, c[0x0][0x148] ;  /* 0x00005200ff127b82 */ /* 0x000ea60000000800 */
[----:B------:R-:W-:Y:S01]  /*6ef0*/  IMAD.X R4, RZ, RZ, ~R4, P1 ;  /* 0x000000ffff047224 */ /* 0x000fe200008e0e04 */
[----:B------:R-:W-:-:S03]  /*6f00*/  ISETP.NE.U32.AND P1, PT, RZ, UR6, PT ;  /* 0x00000006ff007c0c */ /* 0x000fc6000bf25070 */
[----:B------:R-:W-:Y:S01]  /*6f10*/  IMAD R6, R4, UR4, RZ ;  /* 0x0000000404067c24 */ /* 0x000fe2000f8e02ff */
[----:B------:R-:W-:Y:S01]  /*6f20*/  ISETP.NE.AND.EX P1, PT, RZ, UR7, PT, P1 ;  /* 0x00000007ff007c0c */ /* 0x000fe2000bf25310 */
[----:B------:R-:W-:Y:S01]  /*6f30*/  IMAD.WIDE.U32 R4, R7, UR4, R16 ;  /* 0x0000000407047c25 */ /* 0x000fe2000f8e0010 */
[----:B------:R-:W-:-:S03]  /*6f40*/  ULDC UR4, c[0x0][0x618] ;  /* 0x0001860000047ab9 */ /* 0x000fc60000000800 */
[----:B------:R-:W-:Y:S01]  /*6f50*/  IMAD R7, R7, UR5, R6 ;  /* 0x0000000507077c24 */ /* 0x000fe2000f8e0206 */
[----:B------:R-:W-:Y:S01]  /*6f60*/  ULDC UR5, c[0x0][0x154] ;  /* 0x0000550000057ab9 */ /* 0x000fe20000000800 */
[----:B0-----:R-:W-:Y:S02]  /*6f70*/  IMAD.MOV R6, RZ, RZ, -R14 ;  /* 0x000000ffff067224 */ /* 0x001fe400078e0a0e */
[----:B------:R-:W-:Y:S02]  /*6f80*/  IMAD.IADD R5, R5, 0x1, R7 ;  /* 0x0000000105057824 */ /* 0x000fe400078e0207 */
[----:B-1----:R-:W-:Y:S01]  /*6f90*/  IMAD R12, R13, R6, R12 ;  /* 0x000000060d0c7224 */ /* 0x002fe200078e020c */
[----:B------:R-:W-:Y:S02]  /*6fa0*/  I2FP.F32.U32 R6, R11 ;  /* 0x0000000b00067245 */ /* 0x000fe40000201000 */
[--C-:B------:R-:W-:Y:S02]  /*6fb0*/  SHF.R.U64 R13, R4, UR4, R5.reuse ;  /* 0x00000004040d7c19 */ /* 0x100fe40008001205 */
[----:B------:R-:W-:Y:S01]  /*6fc0*/  SHF.R.U32.HI R4, RZ, UR4, R5 ;  /* 0x00000004ff047c19 */ /* 0x000fe20008011605 */
[----:B------:R-:W-:Y:S01]  /*6fd0*/  FMUL R6, R6, UR5 ;  /* 0x0000000506067c20 */ /* 0x000fe20008400000 */
[----:B------:R-:W-:-:S02]  /*6fe0*/  ULDC UR4, c[0x0][0x608] ;  /* 0x0001820000047ab9 */ /* 0x000fc40000000800 */
[--C-:B------:R-:W-:Y:S01]  /*6ff0*/  SHF.R.U64 R15, R13, UR4, R4.reuse ;  /* 0x000000040d0f7c19 */ /* 0x100fe20008001204 */
[----:B------:R0:W1:Y:S01]  /*7000*/  F2I.U32.TRUNC.NTZ R20, R6 ;  /* 0x0000000600147305 */ /* 0x000062000020f000 */
[----:B------:R-:W-:Y:S01]  /*7010*/  SHF.R.U32.HI R4, RZ, UR4, R4 ;  /* 0x00000004ff047c19 */ /* 0x000fe20008011604 */
[----:B------:R-:W-:-:S03]  /*7020*/  ULDC UR4, c[0x0][0x658] ;  /* 0x0001960000047ab9 */ /* 0x000fc60000000800 */
[--C-:B------:R-:W-:Y:S02]  /*7030*/  SHF.R.U64 R14, R15, UR4, R4.reuse ;  /* 0x000000040f0e7c19 */ /* 0x100fe40008001204 */
[----:B------:R-:W-:-:S03]  /*7040*/  SHF.R.U32.HI R21, RZ, UR4, R4 ;  /* 0x00000004ff157c19 */ /* 0x000fc60008011604 */
[----:B------:R-:W-:Y:S02]  /*7050*/  IMAD.MOV.U32 R4, RZ, RZ, R14 ;  /* 0x000000ffff047224 */ /* 0x000fe400078e000e */
[----:B------:R-:W-:Y:S01]  /*7060*/  IMAD.MOV.U32 R5, RZ, RZ, R21 ;  /* 0x000000ffff057224 */ /* 0x000fe200078e0015 */
[----:B0-----:R-:W-:Y:S06]  /*7070*/  @!P1 BRA `(.L_x_159) ;  /* 0x0000000000289947 */ /* 0x001fec0003800000 */
        /* <DEDUP_REMOVED lines=10> */
.L_x_159:
[----:B------:R-:W-:Y:S01]  /*7120*/  ISETP.NE.AND P1, PT, R2, 0x1, PT ;  /* 0x000000010200780c */ /* 0x000fe20003f25270 */
[----:B------:R-:W-:Y:S01]  /*7130*/  ULDC UR4, c[0x0][0x648] ;  /* 0x0001920000047ab9 */ /* 0x000fe20000000800 */
[----:B------:R-:W-:Y:S01]  /*7140*/  LOP3.LUT R15, R15, UR16, RZ, 0xc0, !PT ;  /* 0x000000100f0f7c12 */ /* 0x000fe2000f8ec0ff */
[----:B-1----:R-:W-:Y:S01]  /*7150*/  IMAD.MOV R20, RZ, RZ, -R20 ;  /* 0x000000ffff147224 */ /* 0x002fe200078e0a14 */
[----:B------:R-:W-:Y:S01]  /*7160*/  SHF.R.U64 R4, R4, UR4, R5 ;  /* 0x0000000404047c19 */ /* 0x000fe20008001205 */
[----:B------:R-:W-:Y:S01]  /*7170*/  ULDC UR4, c[0x0][0x638] ;  /* 0x00018e0000047ab9 */ /* 0x000fe20000000800 */
[----:B------:R-:W-:Y:S01]  /*7180*/  LOP3.LUT R13, R13, UR15, RZ, 0xc0, !PT ;  /* 0x0000000f0d0d7c12 */ /* 0x000fe2000f8ec0ff */
[----:B------:R-:W-:Y:S02]  /*7190*/  ULDC UR5, c[0x0][0x610] ;  /* 0x0001840000057ab9 */ /* 0x000fe40000000800 */
[----:B------:R-:W-:Y:S02]  /*71a0*/  IMAD.MOV R5, RZ, RZ, -R4 ;  /* 0x000000ffff057224 */ /* 0x000fe400078e0a04 */
[----:B------:R-:W-:-:S02]  /*71b0*/  IMAD R15, R4, UR17, R15 ;  /* 0x00000011040f7c24 */ /* 0x000fc4000f8e020f */
[----:B--2---:R-:W-:Y:S02]  /*71c0*/  @P1 IMAD R12, R18, R20, R11 ;  /* 0x00000014120c1224 */ /* 0x004fe400078e020b */
[----:B------:R-:W-:Y:S01]  /*71d0*/  IMAD R14, R5, UR4, R14 ;  /* 0x00000004050e7c24 */ /* 0x000fe2000f8e020e */
[----:B------:R-:W-:Y:S01]  /*71e0*/  ULDC UR4, c[0x0][0x600] ;  /* 0x0001800000047ab9 */ /* 0x000fe20000000800 */
[----:B------:R-:W-:Y:S02]  /*71f0*/  IMAD R12, R15, UR5, R12 ;  /* 0x000000050f0c7c24 */ /* 0x000fe4000f8e020c */
[----:B------:R-:W-:Y:S02]  /*7200*/  IMAD R5, R14, UR4, R13 ;  /* 0x000000040e057c24 */ /* 0x000fe4000f8e020d */
[----:B------:R-:W-:-:S03]  /*7210*/  IMAD.MOV.U32 R4, RZ, RZ, 0x1 ;  /* 0x00000001ff047424 */ /* 0x000fc600078e00ff */
[----:B------:R-:W-:Y:S02]  /*7220*/  SEL R18, R5, R12, !P1 ;  /* 0x0000000c05127207 */ /* 0x000fe40004800000 */
[----:B------:R-:W-:-:S07]  /*7230*/  SEL R22, R12, R5, !P1 ;  /* 0x000000050c167207 */ /* 0x000fce0004800000 */
.L_x_157:
[----:B------:R-:W-:Y:S05]  /*7240*/  BSYNC B1 ;  /* 0x0000000000017941 */ /* 0x000fea0003800000 */
.L_x_156:
[----:B------:R-:W-:-:S13]  /*7250*/  LOP3.LUT P1, RZ, R4, 0xff, RZ, 0xc0, !PT ;  /* 0x000000ff04ff7812 */ /* 0x000fda000782c0ff */
[----:B------:R-:W-:Y:S05]  /*7260*/  @P1 BRA `(.L_x_160) ;  /* 0xfffffff400401947 */ /* 0x000fea000383ffff */
[----:B------:R-:W-:Y:S05]  /*7270*/  BSYNC B0 ;  /* 0x0000000000007941 */ /* 0x000fea0003800000 */
.L_x_148:
[----:B------:R-:W-:-:S03]  /*7280*/  UMOV UR4, 0xffffffff ;  /* 0xffffffff00047882 */ /* 0x000fc60000000000 */
[----:B------:R-:W-:Y:S05]  /*7290*/  BRA.DIV UR4, `(.L_x_161) ;  /* 0x0000001a047c7947 */ /* 0x000fea000b800000 */
[----:B------:R-:W-:-:S13]  /*72a0*/  ELECT P6, URZ, PT ;  /* 0x00000000003f782f */ /* 0x000fda00038c0000 */
.L_x_214:
[----:B------:R-:W-:Y:S04]  /*72b0*/  BSSY B0, `(.L_x_162) ;  /* 0x0000178000007945 */ /* 0x000fe80003800000 */
[----:B------:R-:W-:Y:S05]  /*72c0*/  @!P6 BRA `(.L_x_163) ;  /* 0x0000001400d8e947 */ /* 0x000fea0003800000 */
[----:B------:R-:W-:-:S04]  /*72d0*/  LOP3.LUT R23, R23, 0x2, RZ, 0xfc, !PT ;  /* 0x0000000217177812 */ /* 0x000fc800078efcff */
[----:B------:R-:W-:-:S13]  /*72e0*/  ISETP.NE.AND P0, PT, R23, 0x3, PT ;  /* 0x000000031700780c */ /* 0x000fda0003f05270 */
[----:B------:R-:W-:Y:S05]  /*72f0*/  @!P0 BRA `(.L_x_164) ;  /* 0x0000000000048947 */ /* 0x000fea0003800000 */
[----:B------:R-:W-:Y:S01]  /*7300*/  BPT.TRAP 0x1 ;  /* 0x000000040000795c */ /* 0x000fe20000300000 */
.L_x_164:
[----:B------:R-:W0:Y:S01]  /*7310*/  S2R R5, SR_CgaCtaId ;  /* 0x0000000000057919 */ /* 0x000e220000008800 */
[----:B------:R-:W-:Y:S02]  /*7320*/  MOV R0, 0x400 ;  /* 0x0000040000007802 */ /* 0x000fe40000000f00 */
[----:B------:R-:W-:Y:S02]  /*7330*/  SHF.L.U32 R2, R3, 0x1f, RZ ;  /* 0x0000001f03027819 */ /* 0x000fe400000006ff */
[----:B0-----:R-:W-:-:S05]  /*7340*/  LEA R5, R5, R0, 0x18 ;  /* 0x0000000005057211 */ /* 0x001fca00078ec0ff */
[----:B------:R-:W-:-:S04]  /*7350*/  VIADD R5, R5, 0x148 ;  /* 0x0000014805057836 */ /* 0x000fc80000000000 */
[C---:B------:R-:W-:Y:S02]  /*7360*/  IMAD R7, R8.reuse, 0x8, R5 ;  /* 0x0000000808077824 */ /* 0x040fe400078e0205 */
[----:B------:R-:W-:Y:S02]  /*7370*/  VIADD R8, R8, 0x1 ;  /* 0x0000000108087836 */ /* 0x000fe40000000000 */
[----:B------:R-:W0:Y:S03]  /*7380*/  SYNCS.PHASECHK.TRANS64.TRYWAIT P0, [R7+URZ], R2 ;  /* 0x00000002070075a7 */ /* 0x000e26000800017f */
[----:B------:R-:W-:-:S04]  /*7390*/  ISETP.NE.AND P1, PT, R8, 0x29, PT ;  /* 0x000000290800780c */ /* 0x000fc80003f25270 */
[----:B------:R-:W-:Y:S02]  /*73a0*/  SEL R0, RZ, 0x1, P1 ;  /* 0x00000001ff007807 */ /* 0x000fe40000800000 */
[----:B------:R-:W-:Y:S02]  /*73b0*/  SEL R8, R8, RZ, P1 ;  /* 0x000000ff08087207 */ /* 0x000fe40000800000 */
[----:B------:R-:W-:-:S03]  /*73c0*/  LOP3.LUT R9, R3, R0, RZ, 0x3c, !PT ;  /* 0x0000000003097212 */ /* 0x000fc600078e3cff */
[----:B------:R-:W-:Y:S01]  /*73d0*/  IMAD R6, R8, 0x8, R5 ;  /* 0x0000000808067824 */ /* 0x000fe200078e0205 */
[----:B------:R-:W-:Y:S01]  /*73e0*/  SHF.L.U32 R3, R9, 0x1f, RZ ;  /* 0x0000001f09037819 */ /* 0x000fe200000006ff */
[----:B0-----:R-:W-:Y:S06]  /*73f0*/  @!P0 BRA `(.L_x_165) ;  /* 0x0000001800448947 */ /* 0x001fec0003800000 */
.L_x_215:
[----:B------:R-:W1:Y:S01]  /*7400*/  SYNCS.PHASECHK.TRANS64.TRYWAIT P0, [R6+URZ], R3 ;  /* 0x00000003060075a7 */ /* 0x000e62000800017f */
[----:B------:R-:W-:-:S05]  /*7410*/  VIADD R0, R8, 0x1 ;  /* 0x0000000108007836 */ /* 0x000fca0000000000 */
[----:B------:R-:W-:-:S04]  /*7420*/  ISETP.NE.AND P1, PT, R0, 0x29, PT ;  /* 0x000000290000780c */ /* 0x000fc80003f25270 */
[----:B0-----:R-:W-:Y:S02]  /*7430*/  SEL R2, RZ, 0x1, P1 ;  /* 0x00000001ff027807 */ /* 0x001fe40000800000 */
[----:B------:R-:W-:Y:S02]  /*7440*/  SEL R0, R0, RZ, P1 ;  /* 0x000000ff00007207 */ /* 0x000fe40000800000 */
[----:B------:R-:W-:-:S03]  /*7450*/  LOP3.LUT R9, R9, R2, RZ, 0x3c, !PT ;  /* 0x0000000209097212 */ /* 0x000fc600078e3cff */
[----:B------:R-:W-:Y:S01]  /*7460*/  IMAD R7, R0, 0x8, R5 ;  /* 0x0000000800077824 */ /* 0x000fe200078e0205 */
[----:B------:R-:W-:Y:S01]  /*7470*/  SHF.L.U32 R4, R9, 0x1f, RZ ;  /* 0x0000001f09047819 */ /* 0x000fe200000006ff */
[----:B-1----:R-:W-:Y:S06]  /*7480*/  @!P0 BRA `(.L_x_166) ;  /* 0x0000001800348947 */ /* 0x002fec0003800000 */
.L_x_216:
[----:B------:R-:W1:Y:S01]  /*7490*/  SYNCS.PHASECHK.TRANS64.TRYWAIT P0, [R7+URZ], R4 ;  /* 0x00000004070075a7 */ /* 0x000e62000800017f */
[----:B------:R-:W-:-:S05]  /*74a0*/  VIADD R0, R0, 0x1 ;  /* 0x0000000100007836 */ /* 0x000fca0000000000 */
[----:B------:R-:W-:-:S04]  /*74b0*/  ISETP.NE.AND P1, PT, R0, 0x29, PT ;  /* 0x000000290000780c */ /* 0x000fc80003f25270 */
[----:B------:R-:W-:Y:S02]  /*74c0*/  SEL R2, RZ, 0x1, P1 ;  /* 0x00000001ff027807 */ /* 0x000fe40000800000 */
[----:B------:R-:W-:Y:S02]  /*74d0*/  SEL R0, R0, RZ, P1 ;  /* 0x000000ff00007207 */ /* 0x000fe40000800000 */
[----:B------:R-:W-:-:S03]  /*74e0*/  LOP3.LUT R9, R9, R2, RZ, 0x3c, !PT ;  /* 0x0000000209097212 */ /* 0x000fc600078e3cff */
[----:B0-----:R-:W-:Y:S01]  /*74f0*/  IMAD R6, R0, 0x8, R5 ;  /* 0x0000000800067824 */ /* 0x001fe200078e0205 */
[----:B------:R-:W-:Y:S01]  /*7500*/  SHF.L.U32 R3, R9, 0x1f, RZ ;  /* 0x0000001f09037819 */ /* 0x000fe200000006ff */
[----:B-1----:R-:W-:Y:S06]  /*7510*/  @!P0 BRA `(.L_x_167) ;  /* 0x0000001800248947 */ /* 0x002fec0003800000 */
.L_x_217:
        /* <DEDUP_REMOVED lines=9> */
.L_x_218:
        /* <DEDUP_REMOVED lines=9> */
.L_x_219:
        /* <DEDUP_REMOVED lines=9> */
.L_x_220:
        /* <DEDUP_REMOVED lines=9> */
.L_x_221:
        /* <DEDUP_REMOVED lines=9> */
.L_x_222:
        /* <DEDUP_REMOVED lines=9> */
.L_x_223:
        /* <DEDUP_REMOVED lines=9> */
.L_x_224:
        /* <DEDUP_REMOVED lines=9> */
.L_x_225:
        /* <DEDUP_REMOVED lines=9> */
.L_x_226:
        /* <DEDUP_REMOVED lines=9> */
.L_x_227:
        /* <DEDUP_REMOVED lines=9> */
.L_x_228:
        /* <DEDUP_REMOVED lines=9> */
.L_x_229:
        /* <DEDUP_REMOVED lines=9> */
.L_x_230:
        /* <DEDUP_REMOVED lines=9> */
.L_x_231:
        /* <DEDUP_REMOVED lines=9> */
.L_x_232:
        /* <DEDUP_REMOVED lines=9> */
.L_x_233:
        /* <DEDUP_REMOVED lines=9> */
.L_x_234:
        /* <DEDUP_REMOVED lines=9> */
.L_x_235:
        /* <DEDUP_REMOVED lines=9> */
.L_x_236:
        /* <DEDUP_REMOVED lines=9> */
.L_x_237:
        /* <DEDUP_REMOVED lines=9> */
.L_x_238:
        /* <DEDUP_REMOVED lines=9> */
.L_x_239:
        /* <DEDUP_REMOVED lines=9> */
.L_x_240:
        /* <DEDUP_REMOVED lines=9> */
.L_x_241:
        /* <DEDUP_REMOVED lines=9> */
.L_x_242:
        /* <DEDUP_REMOVED lines=9> */
.L_x_243:
        /* <DEDUP_REMOVED lines=9> */
.L_x_244:
        /* <DEDUP_REMOVED lines=9> */
.L_x_245:
        /* <DEDUP_REMOVED lines=9> */
.L_x_246:
        /* <DEDUP_REMOVED lines=9> */
.L_x_247:
        /* <DEDUP_REMOVED lines=9> */
.L_x_248:
        /* <DEDUP_REMOVED lines=9> */
.L_x_249:
        /* <DEDUP_REMOVED lines=9> */
.L_x_250:
        /* <DEDUP_REMOVED lines=9> */
.L_x_251:
        /* <DEDUP_REMOVED lines=9> */
.L_x_252:
        /* <DEDUP_REMOVED lines=9> */
.L_x_253:
[----:B------:R-:W1:Y:S01]  /*8960*/  SYNCS.PHASECHK.TRANS64.TRYWAIT P0, [R6+URZ], R3 ;  /* 0x00000003060075a7 */ /* 0x000e62000800017f */
[----:B------:R-:W-:-:S05]  /*8970*/  VIADD R0, R0, 0x1 ;  /* 0x0000000100007836 */ /* 0x000fca0000000000 */
[----:B------:R-:W-:-:S04]  /*8980*/  ISETP.NE.AND P1, PT, R0, 0x29, PT ;  /* 0x000000290000780c */ /* 0x000fc80003f25270 */
[----:B------:R-:W-:Y:S02]  /*8990*/  SEL R2, RZ, 0x1, P1 ;  /* 0x00000001ff027807 */ /* 0x000fe40000800000 */
[----:B------:R-:W-:Y:S02]  /*89a0*/  SEL R0, R0, RZ, P1 ;  /* 0x000000ff00007207 */ /* 0x000fe40000800000 */
[----:B------:R-:W-:Y:S01]  /*89b0*/  LOP3.LUT R2, R9, R2, RZ, 0x3c, !PT ;  /* 0x0000000209027212 */ /* 0x000fe200078e3cff */
[----:B-1----:R-:W-:Y:S06]  /*89c0*/  @!P0 BRA `(.L_x_204) ;  /* 0x0000000c00dc8947 */ /* 0x002fec0003800000 */
.L_x_254:
[----:B------:R-:W-:Y:S01]  /*89d0*/  IMAD R5, R0, 0x8, R5 ;  /* 0x0000000800057824 */ /* 0x000fe200078e0205 */
[----:B------:R-:W-:-:S07]  /*89e0*/  SHF.L.U32 R0, R2, 0x1f, RZ ;  /* 0x0000001f02007819 */ /* 0x000fce00000006ff */
.L_x_205:
[----:B--2---:R2:W3:Y:S02]  /*89f0*/  SYNCS.PHASECHK.TRANS64.TRYWAIT P0, [R5+URZ], R0 ;  /* 0x00000000050075a7 */ /* 0x0044e4000800017f */
[----:B---3--:R-:W-:Y:S05]  /*8a00*/  @!P0 NANOSLEEP.SYNCS 0x989680 ;  /* 0x009896800000895d */ /* 0x008fea0003900000 */
[----:B------:R-:W3:Y:S02]  /*8a10*/  @!P0 SYNCS.PHASECHK.TRANS64 P0, [R5+URZ], R0 ;  /* 0x00000000050085a7 */ /* 0x000ee4000800007f */
[----:B---3--:R-:W-:Y:S05]  /*8a20*/  @!P0 BRA `(.L_x_205) ;  /* 0xfffffffc00f08947 */ /* 0x008fea000383ffff */
.L_x_163:
[----:B------:R-:W-:Y:S05]  /*8a30*/  BSYNC B0 ;  /* 0x0000000000007941 */ /* 0x000fea0003800000 */
.L_x_162:
[----:B------:R-:W-:Y:S05]  /*8a40*/  EXIT ;  /* 0x000000000000794d */ /* 0x000fea0003800000 */
.L_x_16:
[----:B0-----:R-:W-:-:S04]  /*8a50*/  IMAD.U32 R3, RZ, RZ, UR43 ;  /* 0x0000002bff037e24 */ /* 0x001fc8000f8e00ff */
[----:B------:R0:W1:Y:S03]  /*8a60*/  SYNCS.PHASECHK.TRANS64.TRYWAIT P0, [R3+URZ+-0x8], R0 ;  /* 0xfffff800030075a7 */ /* 0x000066000800017f */
[----:B-1----:R-:W-:Y:S05]  /*8a70*/  @!P0 NANOSLEEP.SYNCS 0x989680 ;  /* 0x009896800000895d */ /* 0x002fea0003900000 */
[----:B------:R-:W1:Y:S02]  /*8a80*/  @!P0 SYNCS.PHASECHK.TRANS64 P0, [R3+URZ+-0x8], R0 ;  /* 0xfffff800030085a7 */ /* 0x000e64000800007f */
[----:B-1----:R-:W-:Y:S05]  /*8a90*/  @!P0 BRA `(.L_x_16) ;  /* 0xfffffffc00ec8947 */ /* 0x002fea000383ffff */
[----:B------:R-:W-:Y:S05]  /*8aa0*/  BRA `(.L_x_206) ;  /* 0xffffff8c00f47947 */ /* 0x000fea000383ffff */
.L_x_21:
[----:B-1----:R1:W2:Y:S02]  /*8ab0*/  SYNCS.PHASECHK.TRANS64.TRYWAIT P1, [R3+URZ], R0 ;  /* 0x00000000030075a7 */ /* 0x0022a4000802017f */
[----:B--2---:R-:W-:Y:S05]  /*8ac0*/  @!P1 NANOSLEEP.SYNCS 0x989680 ;  /* 0x009896800000995d */ /* 0x004fea0003900000 */
[----:B------:R-:W2:Y:S02]  /*8ad0*/  @!P1 SYNCS.PHASECHK.TRANS64 P1, [R3+URZ], R0 ;  /* 0x00000000030095a7 */ /* 0x000ea4000802007f */
[----:B--2---:R-:W-:Y:S05]  /*8ae0*/  @!P1 BRA `(.L_x_21) ;  /* 0xfffffffc00f09947 */ /* 0x004fea000383ffff */
[----:B------:R-:W-:Y:S05]  /*8af0*/  BRA `(.L_x_20) ;  /* 0xffffff9000607947 */ /* 0x000fea000383ffff */
.L_x_26:
[----:B-1----:R-:W-:-:S04]  /*8b00*/  IMAD.U32 R4, RZ, RZ, UR4 ;  /* 0x00000004ff047e24 */ /* 0x002fc8000f8e00ff */
[----:B------:R1:W2:Y:S03]  /*8b10*/  SYNCS.PHASECHK.TRANS64.TRYWAIT P1, [R4+URZ], R3 ;  /* 0x00000003040075a7 */ /* 0x0002a6000802017f */
[----:B--2---:R-:W-:Y:S05]  /*8b20*/  @!P1 NANOSLEEP.SYNCS 0x989680 ;  /* 0x009896800000995d */ /* 0x004fea0003900000 */
[----:B------:R-:W2:Y:S02]  /*8b30*/  @!P1 SYNCS.PHASECHK.TRANS64 P1, [R4+URZ], R3 ;  /* 0x00000003040095a7 */ /* 0x000ea4000802007f */
[----:B--2---:R-:W-:Y:S05]  /*8b40*/  @!P1 BRA `(.L_x_26) ;  /* 0xfffffffc00ec9947 */ /* 0x004fea000383ffff */
[----:B------:R-:W-:Y:S05]  /*8b50*/  BRA `(.L_x_25) ;  /* 0xffffff9400507947 */ /* 0x000fea000383ffff */
.L_x_32:
[----:B0-----:R-:W-:-:S04]  /*8b60*/  IMAD.U32 R3, RZ, RZ, UR43 ;  /* 0x0000002bff037e24 */ /* 0x001fc8000f8e00ff */
[----:B------:R0:W1:Y:S03]  /*8b70*/  SYNCS.PHASECHK.TRANS64.TRYWAIT P0, [R3+URZ+0x8], R0 ;  /* 0x00000800030075a7 */ /* 0x000066000800017f */
[----:B-1----:R-:W-:Y:S05]  /*8b80*/  @!P0 NANOSLEEP.SYNCS 0x989680 ;  /* 0x009896800000895d */ /* 0x002fea0003900000 */
[----:B------:R-:W1:Y:S02]  /*8b90*/  @!P0 SYNCS.PHASECHK.TRANS64 P0, [R3+URZ+0x8], R0 ;  /* 0x00000800030085a7 */ /* 0x000e64000800007f */
[----:B-1----:R-:W-:Y:S05]  /*8ba0*/  @!P0 BRA `(.L_x_32) ;  /* 0xfffffffc00ec8947 */ /* 0x002fea000383ffff */
[----:B------:R-:W-:Y:S05]  /*8bb0*/  BRA `(.L_x_207) ;  /* 0xffffff9800b87947 */ /* 0x000fea000383ffff */
.L_x_149:
[----:B------:R-:W-:Y:S01]  /*8bc0*/  BSSY B1, `(.L_x_208) ;  /* 0x0000006000017945 */ /* 0x000fe20003800000 */
[----:B------:R-:W-:-:S07]  /*8bd0*/  IMAD.MOV.U32 R15, RZ, RZ, -0x1 ;  /* 0xffffffffff0f7424 */ /* 0x000fce00078e00ff */
[----:B-----5:R-:W-:Y:S05]  /*8be0*/  WARPSYNC.COLLECTIVE R15, `(.L_x_209) ;  /* 0x000000000f0c7348 */ /* 0x020fea0003c00000 */
[----:B------:R-:W-:Y:S02]  /*8bf0*/  ELECT P6, UR62, PT ;  /* 0x00000000003e782f */ /* 0x000fe400038c0000 */
[----:B------:R-:W-:Y:S01]  /*8c00*/  MOV R14, UR62 ;  /* 0x0000003e000e7c02 */ /* 0x000fe20008000f00 */
[----:B-----5:R-:W-:Y:S10]  /*8c10*/  ENDCOLLECTIVE ;  /* 0x000000000000791b */ /* 0x020ff40003800000 */
.L_x_209:
[----:B------:R-:W-:Y:S05]  /*8c20*/  BSYNC B1 ;  /* 0x0000000000017941 */ /* 0x000fea0003800000 */
.L_x_208:
[----:B------:R-:W-:Y:S05]  /*8c30*/  BRA `(.L_x_210) ;  /* 0xffffffd800d87947 */ /* 0x000fea000383ffff */
.L_x_152:
[----:B-1----:R1:W2:Y:S02]  /*8c40*/  SYNCS.PHASECHK.TRANS64.TRYWAIT P1, [R11+URZ+0x148], R6 ;  /* 0x000148060b0075a7 */ /* 0x0022a4000802017f */
[----:B--2---:R-:W-:Y:S05]  /*8c50*/  @!P1 NANOSLEEP.SYNCS 0x989680 ;  /* 0x009896800000995d */ /* 0x004fea0003900000 */
[----:B------:R-:W2:Y:S02]  /*8c60*/  @!P1 SYNCS.PHASECHK.TRANS64 P1, [R11+URZ+0x148], R6 ;  /* 0x000148060b0095a7 */ /* 0x000ea4000802007f */
[----:B--2---:R-:W-:Y:S05]  /*8c70*/  @!P1 BRA `(.L_x_152) ;  /* 0xfffffffc00f09947 */ /* 0x004fea000383ffff */
[----:B------:R-:W-:Y:S05]  /*8c80*/  BRA `(.L_x_211) ;  /* 0xffffffdc000c7947 */ /* 0x000fea000383ffff */
.L_x_161:
[----:B------:R-:W-:Y:S01]  /*8c90*/  BSSY B0, `(.L_x_212) ;  /* 0x0000006000007945 */ /* 0x000fe20003800000 */
[----:B------:R-:W-:-:S07]  /*8ca0*/  IMAD.MOV.U32 R15, RZ, RZ, -0x1 ;  /* 0xffffffffff0f7424 */ /* 0x000fce00078e00ff */
[----:B-----5:R-:W-:Y:S05]  /*8cb0*/  WARPSYNC.COLLECTIVE R15, `(.L_x_213) ;  /* 0x000000000f0c7348 */ /* 0x020fea0003c00000 */
[----:B------:R-:W-:Y:S02]  /*8cc0*/  ELECT P6, UR62, PT ;  /* 0x00000000003e782f */ /* 0x000fe400038c0000 */
[----:B------:R-:W-:Y:S01]  /*8cd0*/  MOV R14, UR62 ;  /* 0x0000003e000e7c02 */ /* 0x000fe20008000f00 */
[----:B-----5:R-:W-:Y:S10]  /*8ce0*/  ENDCOLLECTIVE ;  /* 0x000000000000791b */ /* 0x020ff40003800000 */
.L_x_213:
[----:B------:R-:W-:Y:S05]  /*8cf0*/  BSYNC B0 ;  /* 0x0000000000007941 */ /* 0x000fea0003800000 */
.L_x_212:
[----:B------:R-:W-:Y:S05]  /*8d00*/  BRA `(.L_x_214) ;  /* 0xffffffe400687947 */ /* 0x000fea000383ffff */
.L_x_165:
[----:B0-----:R0:W1:Y:S02]  /*8d10*/  SYNCS.PHASECHK.TRANS64.TRYWAIT P0, [R7+URZ], R2 ;  /* 0x00000002070075a7 */ /* 0x001064000800017f */
[----:B-1----:R-:W-:Y:S05]  /*8d20*/  @!P0 NANOSLEEP.SYNCS 0x989680 ;  /* 0x009896800000895d */ /* 0x002fea0003900000 */
[----:B------:R-:W1:Y:S02]  /*8d30*/  @!P0 SYNCS.PHASECHK.TRANS64 P0, [R7+URZ], R2 ;  /* 0x00000002070085a7 */ /* 0x000e64000800007f */
[----:B-1----:R-:W-:Y:S05]  /*8d40*/  @!P0 BRA `(.L_x_165) ;  /* 0xfffffffc00f08947 */ /* 0x002fea000383ffff */
[----:B------:R-:W-:Y:S05]  /*8d50*/  BRA `(.L_x_215) ;  /* 0xffffffe400a87947 */ /* 0x000fea000383ffff */
.L_x_166:
[----:B0-----:R0:W1:Y:S02]  /*8d60*/  SYNCS.PHASECHK.TRANS64.TRYWAIT P0, [R6+URZ], R3 ;  /* 0x00000003060075a7 */ /* 0x001064000800017f */
[----:B-1----:R-:W-:Y:S05]  /*8d70*/  @!P0 NANOSLEEP.SYNCS 0x989680 ;  /* 0x009896800000895d */ /* 0x002fea0003900000 */
[----:B------:R-:W1:Y:S02]  /*8d80*/  @!P0 SYNCS.PHASECHK.TRANS64 P0, [R6+URZ], R3 ;  /* 0x00000003060085a7 */ /* 0x000e64000800007f */
[----:B-1----:R-:W-:Y:S05]  /*8d90*/  @!P0 BRA `(.L_x_166) ;  /* 0xfffffffc00f08947 */ /* 0x002fea000383ffff */
[----:B------:R-:W-:Y:S05]  /*8da0*/  BRA `(.L_x_216) ;  /* 0xffffffe400b87947 */ /* 0x000fea000383ffff */
.L_x_167:
[----:B0-----:R0:W1:Y:S02]  /*8db0*/  SYNCS.PHASECHK.TRANS64.TRYWAIT P0, [R7+URZ], R4 ;  /* 0x00000004070075a7 */ /* 0x001064000800017f */
[----:B-1----:R-:W-:Y:S05]  /*8dc0*/  @!P0 NANOSLEEP.SYNCS 0x989680 ;  /* 0x009896800000895d */ /* 0x002fea0003900000 */
[----:B------:R-:W1:Y:S02]  /*8dd0*/  @!P0 SYNCS.PHASECHK.TRANS64 P0, [R7+URZ], R4 ;  /* 0x00000004070085a7 */ /* 0x000e64000800007f */
[----:B-1----:R-:W-:Y:S05]  /*8de0*/  @!P0 BRA `(.L_x_167) ;  /* 0xfffffffc00f08947 */ /* 0x002fea000383ffff */
[----:B------:R-:W-:Y:S05]  /*8df0*/  BRA `(.L_x_217) ;  /* 0xffffffe400c87947 */ /* 0x000fea000383ffff */
.L_x_168:
[----:B0-----:R0:W1:Y:S02]  /*8e00*/  SYNCS.PHASECHK.TRANS64.TRYWAIT P0, [R6+URZ], R3 ;  /* 0x00000003060075a7 */ /* 0x001064000800017f */
[----:B-1----:R-:W-:Y:S05]  /*8e10*/  @!P0 NANOSLEEP.SYNCS 0x989680 ;  /* 0x009896800000895d */ /* 0x002fea0003900000 */
[----:B------:R-:W1:Y:S02]  /*8e20*/  @!P0 SYNCS.PHASECHK.TRANS64 P0, [R6+URZ], R3 ;  /* 0x00000003060085a7 */ /* 0x000e64000800007f */
[----:B-1----:R-:W-:Y:S05]  /*8e30*/  @!P0 BRA `(.L_x_168) ;  /* 0xfffffffc00f08947 */ /* 0x002fea000383ffff */
[----:B------:R-:W-:Y:S05]  /*8e40*/  BRA `(.L_x_218) ;  /* 0xffffffe400d87947 */ /* 0x000fea000383ffff */
.L_x_169:
[----:B0-----:R0:W1:Y:S02]  /*8e50*/  SYNCS.PHASECHK.TRANS64.TRYWAIT P0, [R7+URZ], R4 ;  /* 0x00000004070075a7 */ /* 0x001064000800017f */
[----:B-1----:R-:W-:Y:S05]  /*8e60*/  @!P0 NANOSLEEP.SYNCS 0x989680 ;  /* 0x009896800000895d */ /* 0x002fea0003900000 */
[----:B------:R-:W1:Y:S02]  /*8e70*/  @!P0 SYNCS.PHASECHK.TRANS64 P0, [R7+URZ], R4 ;  /* 0x00000004070085a7 */ /* 0x000e64000800007f */
[----:B-1----:R-:W-:Y:S05]  /*8e80*/  @!P0 BRA `(.L_x_169) ;  /* 0xfffffffc00f08947 */ /* 0x002fea000383ffff */
[----:B------:R-:W-:Y:S05]  /*8e90*/  BRA `(.L_x_219) ;  /* 0xffffffe400e87947 */ /* 0x000fea000383ffff */
.L_x_170:
[----:B0-----:R0:W1:Y:S02]  /*8ea0*/  SYNCS.PHASECHK.TRANS64.TRYWAIT P0, [R6+URZ], R3 ;  /* 0x00000003060075a7 */ /* 0x001064000800017f */
[----:B-1----:R-:W-:Y:S05]  /*8eb0*/  @!P0 NANOSLEEP.SYNCS 0x989680 ;  /* 0x009896800000895d */ /* 0x002fea0003900000 */
[----:B------:R-:W1:Y:S02]  /*8ec0*/  @!P0 SYNCS.PHASECHK.TRANS64 P0, [R6+URZ], R3 ;  /* 0x00000003060085a7 */ /* 0x000e64000800007f */
[----:B-1----:R-:W-:Y:S05]  /*8ed0*/  @!P0 BRA `(.L_x_170) ;  /* 0xfffffffc00f08947 */ /* 0x002fea000383ffff */
[----:B------:R-:W-:Y:S05]  /*8ee0*/  BRA `(.L_x_220) ;  /* 0xffffffe400f87947 */ /* 0x000fea000383ffff */
.L_x_171:
[----:B0-----:R0:W1:Y:S02]  /*8ef0*/  SYNCS.PHASECHK.TRANS64.TRYWAIT P0, [R7+URZ], R4 ;  /* 0x00000004070075a7 */ /* 0x001064000800017f */
[----:B-1----:R-:W-:Y:S05]  /*8f00*/  @!P0 NANOSLEEP.SYNCS 0x989680 ;  /* 0x009896800000895d */ /* 0x002fea0003900000 */
[----:B------:R-:W1:Y:S02]  /*8f10*/  @!P0 SYNCS.PHASECHK.TRANS64 P0, [R7+URZ], R4 ;  /* 0x00000004070085a7 */ /* 0x000e64000800007f */
[----:B-1----:R-:W-:Y:S05]  /*8f20*/  @!P0 BRA `(.L_x_171) ;  /* 0xfffffffc00f08947 */ /* 0x002fea000383ffff */
[----:B------:R-:W-:Y:S05]  /*8f30*/  BRA `(.L_x_221) ;  /* 0xffffffe800087947 */ /* 0x000fea000383ffff */
.L_x_172:
[----:B0-----:R0:W1:Y:S02]  /*8f40*/  SYNCS.PHASECHK.TRANS64.TRYWAIT P0, [R6+URZ], R3 ;  /* 0x00000003060075a7 */ /* 0x001064000800017f */
[----:B-1----:R-:W-:Y:S05]  /*8f50*/  @!P0 NANOSLEEP.SYNCS 0x989680 ;  /* 0x009896800000895d */ /* 0x002fea0003900000 */
[----:B------:R-:W1:Y:S02]  /*8f60*/  @!P0 SYNCS.PHASECHK.TRANS64 P0, [R6+URZ], R3 ;  /* 0x00000003060085a7 */ /* 0x000e64000800007f */
[----:B-1----:R-:W-:Y:S05]  /*8f70*/  @!P0 BRA `(.L_x_172) ;  /* 0xfffffffc00f08947 */ /* 0x002fea000383ffff */
[----:B------:R-:W-:Y:S05]  /*8f80*/  BRA `(.L_x_222) ;  /* 0xffffffe800187947 */ /* 0x000fea000383ffff */
.L_x_173:
[----:B0-----:R0:W1:Y:S02]  /*8f90*/  SYNCS.PHASECHK.TRANS64.TRYWAIT P0, [R7+URZ], R4 ;  /* 0x00000004070075a7 */ /* 0x001064000800017f */
[----:B-1----:R-:W-:Y:S05]  /*8fa0*/  @!P0 NANOSLEEP.SYNCS 0x989680 ;  /* 0x009896800000895d */ /* 0x002fea0003900000 */
[----:B------:R-:W1:Y:S02]  /*8fb0*/  @!P0 SYNCS.PHASECHK.TRANS64 P0, [R7+URZ], R4 ;  /* 0x00000004070085a7 */ /* 0x000e64000800007f */
[----:B-1----:R-:W-:Y:S05]  /*8fc0*/  @!P0 BRA `(.L_x_173) ;  /* 0xfffffffc00f08947 */ /* 0x002fea000383ffff */
[----:B------:R-:W-:Y:S05]  /*8fd0*/  BRA `(.L_x_223) ;  /* 0xffffffe800287947 */ /* 0x000fea000383ffff */
.L_x_174:
[----:B0-----:R0:W1:Y:S02]  /*8fe0*/  SYNCS.PHASECHK.TRANS64.TRYWAIT P0, [R6+URZ], R3 ;  /* 0x00000003060075a7 */ /* 0x001064000800017f */
[----:B-1----:R-:W-:Y:S05]  /*8ff0*/  @!P0 NANOSLEEP.SYNCS 0x989680 ;  /* 0x009896800000895d */ /* 0x002fea0003900000 */
[----:B------:R-:W1:Y:S02]  /*9000*/  @!P0 SYNCS.PHASECHK.TRANS64 P0, [R6+URZ], R3 ;  /* 0x00000003060085a7 */ /* 0x000e64000800007f */
[----:B-1----:R-:W-:Y:S05]  /*9010*/  @!P0 BRA `(.L_x_174) ;  /* 0xfffffffc00f08947 */ /* 0x002fea000383ffff */
[----:B------:R-:W-:Y:S05]  /*9020*/  BRA `(.L_x_224) ;  /* 0xffffffe800387947 */ /* 0x000fea000383ffff */
.L_x_175:
[----:B0-----:R0:W1:Y:S02]  /*9030*/  SYNCS.PHASECHK.TRANS64.TRYWAIT P0, [R7+URZ], R4 ;  /* 0x00000004070075a7 */ /* 0x001064000800017f */
[----:B-1----:R-:W-:Y:S05]  /*9040*/  @!P0 NANOSLEEP.SYNCS 0x989680 ;  /* 0x009896800000895d */ /* 0x002fea0003900000 */
[----:B------:R-:W1:Y:S02]  /*9050*/  @!P0 SYNCS.PHASECHK.TRANS64 P0, [R7+URZ], R4 ;  /* 0x00000004070085a7 */ /* 0x000e64000800007f */
[----:B-1----:R-:W-:Y:S05]  /*9060*/  @!P0 BRA `(.L_x_175) ;  /* 0xfffffffc00f08947 */ /* 0x002fea000383ffff */
[----:B------:R-:W-:Y:S05]  /*9070*/  BRA `(.L_x_225) ;  /* 0xffffffe800487947 */ /* 0x000fea000383ffff */
.L_x_176:
[----:B0-----:R0:W1:Y:S02]  /*9080*/  SYNCS.PHASECHK.TRANS64.TRYWAIT P0, [R6+URZ], R3 ;  /* 0x00000003060075a7 */ /* 0x001064000800017f */
[----:B-1----:R-:W-:Y:S05]  /*9090*/  @!P0 NANOSLEEP.SYNCS 0x989680 ;  /* 0x009896800000895d */ /* 0x002fea0003900000 */
[----:B------:R-:W1:Y:S02]  /*90a0*/  @!P0 SYNCS.PHASECHK.TRANS64 P0, [R6+URZ], R3 ;  /* 0x00000003060085a7 */ /* 0x000e64000800007f */
[----:B-1----:R-:W-:Y:S05]  /*90b0*/  @!P0 BRA `(.L_x_176) ;  /* 0xfffffffc00f08947 */ /* 0x002fea000383ffff */
[----:B------:R-:W-:Y:S05]  /*90c0*/  BRA `(.L_x_226) ;  /* 0xffffffe800587947 */ /* 0x000fea000383ffff */
.L_x_177:
[----:B0-----:R0:W1:Y:S02]  /*90d0*/  SYNCS.PHASECHK.TRANS64.TRYWAIT P0, [R7+URZ], R4 ;  /* 0x00000004070075a7 */ /* 0x001064000800017f */
[----:B-1----:R-:W-:Y:S05]  /*90e0*/  @!P0 NANOSLEEP.SYNCS 0x989680 ;  /* 0x009896800000895d */ /* 0x002fea0003900000 */
[----:B------:R-:W1:Y:S02]  /*90f0*/  @!P0 SYNCS.PHASECHK.TRANS64 P0, [R7+URZ], R4 ;  /* 0x00000004070085a7 */ /* 0x000e64000800007f */
[----:B-1----:R-:W-:Y:S05]  /*9100*/  @!P0 BRA `(.L_x_177) ;  /* 0xfffffffc00f08947 */ /* 0x002fea000383ffff */
[----:B------:R-:W-:Y:S05]  /*9110*/  BRA `(.L_x_227) ;  /* 0xffffffe800687947 */ /* 0x000fea000383ffff */
.L_x_178:
[----:B0-----:R0:W1:Y:S02]  /*9120*/  SYNCS.PHASECHK.TRANS64.TRYWAIT P0, [R6+URZ], R3 ;  /* 0x00000003060075a7 */ /* 0x001064000800017f */
[----:B-1----:R-:W-:Y:S05]  /*9130*/  @!P0 NANOSLEEP.SYNCS 0x989680 ;  /* 0x009896800000895d */ /* 0x002fea0003900000 */
[----:B------:R-:W1:Y:S02]  /*9140*/  @!P0 SYNCS.PHASECHK.TRANS64 P0, [R6+URZ], R3 ;  /* 0x00000003060085a7 */ /* 0x000e64000800007f */
[----:B-1----:R-:W-:Y:S05]  /*9150*/  @!P0 BRA `(.L_x_178) ;  /* 0xfffffffc00f08947 */ /* 0x002fea000383ffff */
[----:B------:R-:W-:Y:S05]  /*9160*/  BRA `(.L_x_228) ;  /* 0xffffffe800787947 */ /* 0x000fea000383ffff */
.L_x_179:
[----:B0-----:R0:W1:Y:S02]  /*9170*/  SYNCS.PHASECHK.TRANS64.TRYWAIT P0, [R7+URZ], R4 ;  /* 0x00000004070075a7 */ /* 0x001064000800017f */
[----:B-1----:R-:W-:Y:S05]  /*9180*/  @!P0 NANOSLEEP.SYNCS 0x989680 ;  /* 0x009896800000895d */ /* 0x002fea0003900000 */
[----:B------:R-:W1:Y:S02]  /*9190*/  @!P0 SYNCS.PHASECHK.TRANS64 P0, [R7+URZ], R4 ;  /* 0x00000004070085a7 */ /* 0x000e64000800007f */
[----:B-1----:R-:W-:Y:S05]  /*91a0*/  @!P0 BRA `(.L_x_179) ;  /* 0xfffffffc00f08947 */ /* 0x002fea000383ffff */
[----:B------:R-:W-:Y:S05]  /*91b0*/  BRA `(.L_x_229) ;  /* 0xffffffe800887947 */ /* 0x000fea000383ffff */
.L_x_180:
[----:B0-----:R0:W1:Y:S02]  /*91c0*/  SYNCS.PHASECHK.TRANS64.TRYWAIT P0, [R6+URZ], R3 ;  /* 0x00000003060075a7 */ /* 0x001064000800017f */
[----:B-1----:R-:W-:Y:S05]  /*91d0*/  @!P0 NANOSLEEP.SYNCS 0x989680 ;  /* 0x009896800000895d */ /* 0x002fea0003900000 */
[----:B------:R-:W1:Y:S02]  /*91e0*/  @!P0 SYNCS.PHASECHK.TRANS64 P0, [R6+URZ], R3 ;  /* 0x00000003060085a7 */ /* 0x000e64000800007f */
[----:B-1----:R-:W-:Y:S05]  /*91f0*/  @!P0 BRA `(.L_x_180) ;  /* 0xfffffffc00f08947 */ /* 0x002fea000383ffff */
[----:B------:R-:W-:Y:S05]  /*9200*/  BRA `(.L_x_230) ;  /* 0xffffffe800987947 */ /* 0x000fea000383ffff */
.L_x_181:
[----:B0-----:R0:W1:Y:S02]  /*9210*/  SYNCS.PHASECHK.TRANS64.TRYWAIT P0, [R7+URZ], R4 ;  /* 0x00000004070075a7 */ /* 0x001064000800017f */
[----:B-1----:R-:W-:Y:S05]  /*9220*/  @!P0 NANOSLEEP.SYNCS 0x989680 ;  /* 0x009896800000895d */ /* 0x002fea0003900000 */
[----:B------:R-:W1:Y:S02]  /*9230*/  @!P0 SYNCS.PHASECHK.TRANS64 P0, [R7+URZ], R4 ;  /* 0x00000004070085a7 */ /* 0x000e64000800007f */
[----:B-1----:R-:W-:Y:S05]  /*9240*/  @!P0 BRA `(.L_x_181) ;  /* 0xfffffffc00f08947 */ /* 0x002fea000383ffff */
[----:B------:R-:W-:Y:S05]  /*9250*/  BRA `(.L_x_231) ;  /* 0xffffffe800a87947 */ /* 0x000fea000383ffff */
.L_x_182:
[----:B0-----:R0:W1:Y:S02]  /*9260*/  SYNCS.PHASECHK.TRANS64.TRYWAIT P0, [R6+URZ], R3 ;  /* 0x00000003060075a7 */ /* 0x001064000800017f */
[----:B-1----:R-:W-:Y:S05]  /*9270*/  @!P0 NANOSLEEP.SYNCS 0x989680 ;  /* 0x009896800000895d */ /* 0x002fea0003900000 */
[----:B------:R-:W1:Y:S02]  /*9280*/  @!P0 SYNCS.PHASECHK.TRANS64 P0, [R6+URZ], R3 ;  /* 0x00000003060085a7 */ /* 0x000e64000800007f */
[----:B-1----:R-:W-:Y:S05]  /*9290*/  @!P0 BRA `(.L_x_182) ;  /* 0xfffffffc00f08947 */ /* 0x002fea000383ffff */
[----:B------:R-:W-:Y:S05]  /*92a0*/  BRA `(.L_x_232) ;  /* 0xffffffe800b87947 */ /* 0x000fea000383ffff */
.L_x_183:
[----:B0-----:R0:W1:Y:S02]  /*92b0*/  SYNCS.PHASECHK.TRANS64.TRYWAIT P0, [R7+URZ], R4 ;  /* 0x00000004070075a7 */ /* 0x001064000800017f */
[----:B-1----:R-:W-:Y:S05]  /*92c0*/  @!P0 NANOSLEEP.SYNCS 0x989680 ;  /* 0x009896800000895d */ /* 0x002fea0003900000 */
[----:B------:R-:W1:Y:S02]  /*92d0*/  @!P0 SYNCS.PHASECHK.TRANS64 P0, [R7+URZ], R4 ;  /* 0x00000004070085a7 */ /* 0x000e64000800007f */
[----:B-1----:R-:W-:Y:S05]  /*92e0*/  @!P0 BRA `(.L_x_183) ;  /* 0xfffffffc00f08947 */ /* 0x002fea000383ffff */
[----:B------:R-:W-:Y:S05]  /*92f0*/  BRA `(.L_x_233) ;  /* 0xffffffe800c87947 */ /* 0x000fea000383ffff */
.L_x_184:
[----:B0-----:R0:W1:Y:S02]  /*9300*/  SYNCS.PHASECHK.TRANS64.TRYWAIT P0, [R6+URZ], R3 ;  /* 0x00000003060075a7 */ /* 0x001064000800017f */
[----:B-1----:R-:W-:Y:S05]  /*9310*/  @!P0 NANOSLEEP.SYNCS 0x989680 ;  /* 0x009896800000895d */ /* 0x002fea0003900000 */
[----:B------:R-:W1:Y:S02]  /*9320*/  @!P0 SYNCS.PHASECHK.TRANS64 P0, [R6+URZ], R3 ;  /* 0x00000003060085a7 */ /* 0x000e64000800007f */
[----:B-1----:R-:W-:Y:S05]  /*9330*/  @!P0 BRA `(.L_x_184) ;  /* 0xfffffffc00f08947 */ /* 0x002fea000383ffff */
[----:B------:R-:W-:Y:S05]  /*9340*/  BRA `(.L_x_234) ;  /* 0xffffffe800d87947 */ /* 0x000fea000383ffff */
.L_x_185:
[----:B0-----:R0:W1:Y:S02]  /*9350*/  SYNCS.PHASECHK.TRANS64.TRYWAIT P0, [R7+URZ], R4 ;  /* 0x00000004070075a7 */ /* 0x001064000800017f */
[----:B-1----:R-:W-:Y:S05]  /*9360*/  @!P0 NANOSLEEP.SYNCS 0x989680 ;  /* 0x009896800000895d */ /* 0x002fea0003900000 */
[----:B------:R-:W1:Y:S02]  /*9370*/  @!P0 SYNCS.PHASECHK.TRANS64 P0, [R7+URZ], R4 ;  /* 0x00000004070085a7 */ /* 0x000e64000800007f */
[----:B-1----:R-:W-:Y:S05]  /*9380*/  @!P0 BRA `(.L_x_185) ;  /* 0xfffffffc00f08947 */ /* 0x002fea000383ffff */
[----:B------:R-:W-:Y:S05]  /*9390*/  BRA `(.L_x_235) ;  /* 0xffffffe800e87947 */ /* 0x000fea000383ffff */
.L_x_186:
[----:B0-----:R0:W1:Y:S02]  /*93a0*/  SYNCS.PHASECHK.TRANS64.TRYWAIT P0, [R6+URZ], R3 ;  /* 0x00000003060075a7 */ /* 0x001064000800017f */
[----:B-1----:R-:W-:Y:S05]  /*93b0*/  @!P0 NANOSLEEP.SYNCS 0x989680 ;  /* 0x009896800000895d */ /* 0x002fea0003900000 */
[----:B------:R-:W1:Y:S02]  /*93c0*/  @!P0 SYNCS.PHASECHK.TRANS64 P0, [R6+URZ], R3 ;  /* 0x00000003060085a7 */ /* 0x000e64000800007f */
[----:B-1----:R-:W-:Y:S05]  /*93d0*/  @!P0 BRA `(.L_x_186) ;  /* 0xfffffffc00f08947 */ /* 0x002fea000383ffff */
[----:B------:R-:W-:Y:S05]  /*93e0*/  BRA `(.L_x_236) ;  /* 0xffffffe800f87947 */ /* 0x000fea000383ffff */
.L_x_187:
[----:B0-----:R0:W1:Y:S02]  /*93f0*/  SYNCS.PHASECHK.TRANS64.TRYWAIT P0, [R7+URZ], R4 ;  /* 0x00000004070075a7 */ /* 0x001064000800017f */
[----:B-1----:R-:W-:Y:S05]  /*9400*/  @!P0 NANOSLEEP.SYNCS 0x989680 ;  /* 0x009896800000895d */ /* 0x002fea0003900000 */
[----:B------:R-:W1:Y:S02]  /*9410*/  @!P0 SYNCS.PHASECHK.TRANS64 P0, [R7+URZ], R4 ;  /* 0x00000004070085a7 */ /* 0x000e64000800007f */
[----:B-1----:R-:W-:Y:S05]  /*9420*/  @!P0 BRA `(.L_x_187) ;  /* 0xfffffffc00f08947 */ /* 0x002fea000383ffff */
[----:B------:R-:W-:Y:S05]  /*9430*/  BRA `(.L_x_237) ;  /* 0xffffffec00087947 */ /* 0x000fea000383ffff */
.L_x_188:
[----:B0-----:R0:W1:Y:S02]  /*9440*/  SYNCS.PHASECHK.TRANS64.TRYWAIT P0, [R6+URZ], R3 ;  /* 0x00000003060075a7 */ /* 0x001064000800017f */
[----:B-1----:R-:W-:Y:S05]  /*9450*/  @!P0 NANOSLEEP.SYNCS 0x989680 ;  /* 0x009896800000895d */ /* 0x002fea0003900000 */
[----:B------:R-:W1:Y:S02]  /*9460*/  @!P0 SYNCS.PHASECHK.TRANS64 P0, [R6+URZ], R3 ;  /* 0x00000003060085a7 */ /* 0x000e64000800007f */
[----:B-1----:R-:W-:Y:S05]  /*9470*/  @!P0 BRA `(.L_x_188) ;  /* 0xfffffffc00f08947 */ /* 0x002fea000383ffff */
[----:B------:R-:W-:Y:S05]  /*9480*/  BRA `(.L_x_238) ;  /* 0xffffffec00187947 */ /* 0x000fea000383ffff */
.L_x_189:
[----:B0-----:R0:W1:Y:S02]  /*9490*/  SYNCS.PHASECHK.TRANS64.TRYWAIT P0, [R7+URZ], R4 ;  /* 0x00000004070075a7 */ /* 0x001064000800017f */
[----:B-1----:R-:W-:Y:S05]  /*94a0*/  @!P0 NANOSLEEP.SYNCS 0x989680 ;  /* 0x009896800000895d */ /* 0x002fea0003900000 */
[----:B------:R-:W1:Y:S02]  /*94b0*/  @!P0 SYNCS.PHASECHK.TRANS64 P0, [R7+URZ], R4 ;  /* 0x00000004070085a7 */ /* 0x000e64000800007f */
[----:B-1----:R-:W-:Y:S05]  /*94c0*/  @!P0 BRA `(.L_x_189) ;  /* 0xfffffffc00f08947 */ /* 0x002fea000383ffff */
[----:B------:R-:W-:Y:S05]  /*94d0*/  BRA `(.L_x_239) ;  /* 0xffffffec00287947 */ /* 0x000fea000383ffff */
.L_x_190:
[----:B0-----:R0:W1:Y:S02]  /*94e0*/  SYNCS.PHASECHK.TRANS64.TRYWAIT P0, [R6+URZ], R3 ;  /* 0x00000003060075a7 */ /* 0x001064000800017f */
[----:B-1----:R-:W-:Y:S05]  /*94f0*/  @!P0 NANOSLEEP.SYNCS 0x989680 ;  /* 0x009896800000895d */ /* 0x002fea0003900000 */
[----:B------:R-:W1:Y:S02]  /*9500*/  @!P0 SYNCS.PHASECHK.TRANS64 P0, [R6+URZ], R3 ;  /* 0x00000003060085a7 */ /* 0x000e64000800007f */
[----:B-1----:R-:W-:Y:S05]  /*9510*/  @!P0 BRA `(.L_x_190) ;  /* 0xfffffffc00f08947 */ /* 0x002fea000383ffff */
[----:B------:R-:W-:Y:S05]  /*9520*/  BRA `(.L_x_240) ;  /* 0xffffffec00387947 */ /* 0x000fea000383ffff */
.L_x_191:
[----:B0-----:R0:W1:Y:S02]  /*9530*/  SYNCS.PHASECHK.TRANS64.TRYWAIT P0, [R7+URZ], R4 ;  /* 0x00000004070075a7 */ /* 0x001064000800017f */
[----:B-1----:R-:W-:Y:S05]  /*9540*/  @!P0 NANOSLEEP.SYNCS 0x989680 ;  /* 0x009896800000895d */ /* 0x002fea0003900000 */
[----:B------:R-:W1:Y:S02]  /*9550*/  @!P0 SYNCS.PHASECHK.TRANS64 P0, [R7+URZ], R4 ;  /* 0x00000004070085a7 */ /* 0x000e64000800007f */
[----:B-1----:R-:W-:Y:S05]  /*9560*/  @!P0 BRA `(.L_x_191) ;  /* 0xfffffffc00f08947 */ /* 0x002fea000383ffff */
[----:B------:R-:W-:Y:S05]  /*9570*/  BRA `(.L_x_241) ;  /* 0xffffffec00487947 */ /* 0x000fea000383ffff */
.L_x_192:
[----:B0-----:R0:W1:Y:S02]  /*9580*/  SYNCS.PHASECHK.TRANS64.TRYWAIT P0, [R6+URZ], R3 ;  /* 0x00000003060075a7 */ /* 0x001064000800017f */
[----:B-1----:R-:W-:Y:S05]  /*9590*/  @!P0 NANOSLEEP.SYNCS 0x989680 ;  /* 0x009896800000895d */ /* 0x002fea0003900000 */
[----:B------:R-:W1:Y:S02]  /*95a0*/  @!P0 SYNCS.PHASECHK.TRANS64 P0, [R6+URZ], R3 ;  /* 0x00000003060085a7 */ /* 0x000e64000800007f */
[----:B-1----:R-:W-:Y:S05]  /*95b0*/  @!P0 BRA `(.L_x_192) ;  /* 0xfffffffc00f08947 */ /* 0x002fea000383ffff */
[----:B------:R-:W-:Y:S05]  /*95c0*/  BRA `(.L_x_242) ;  /* 0xffffffec00587947 */ /* 0x000fea000383ffff */
.L_x_193:
[----:B0-----:R0:W1:Y:S02]  /*95d0*/  SYNCS.PHASECHK.TRANS64.TRYWAIT P0, [R7+URZ], R4 ;  /* 0x00000004070075a7 */ /* 0x001064000800017f */
[----:B-1----:R-:W-:Y:S05]  /*95e0*/  @!P0 NANOSLEEP.SYNCS 0x989680 ;  /* 0x009896800000895d */ /* 0x002fea0003900000 */
[----:B------:R-:W1:Y:S02]  /*95f0*/  @!P0 SYNCS.PHASECHK.TRANS64 P0, [R7+URZ], R4 ;  /* 0x00000004070085a7 */ /* 0x000e64000800007f */
[----:B-1----:R-:W-:Y:S05]  /*9600*/  @!P0 BRA `(.L_x_193) ;  /* 0xfffffffc00f08947 */ /* 0x002fea000383ffff */
[----:B------:R-:W-:Y:S05]  /*9610*/  BRA `(.L_x_243) ;  /* 0xffffffec00687947 */ /* 0x000fea000383ffff */
.L_x_194:
[----:B0-----:R0:W1:Y:S02]  /*9620*/  SYNCS.PHASECHK.TRANS64.TRYWAIT P0, [R6+URZ], R3 ;  /* 0x00000003060075a7 */ /* 0x001064000800017f */
[----:B-1----:R-:W-:Y:S05]  /*9630*/  @!P0 NANOSLEEP.SYNCS 0x989680 ;  /* 0x009896800000895d */ /* 0x002fea0003900000 */
[----:B------:R-:W1:Y:S02]  /*9640*/  @!P0 SYNCS.PHASECHK.TRANS64 P0, [R6+URZ], R3 ;  /* 0x00000003060085a7 */ /* 0x000e64000800007f */
[----:B-1----:R-:W-:Y:S05]  /*9650*/  @!P0 BRA `(.L_x_194) ;  /* 0xfffffffc00f08947 */ /* 0x002fea000383ffff */
[----:B------:R-:W-:Y:S05]  /*9660*/  BRA `(.L_x_244) ;  /* 0xffffffec00787947 */ /* 0x000fea000383ffff */
.L_x_195:
[----:B0-----:R0:W1:Y:S02]  /*9670*/  SYNCS.PHASECHK.TRANS64.TRYWAIT P0, [R7+URZ], R4 ;  /* 0x00000004070075a7 */ /* 0x001064000800017f */
[----:B-1----:R-:W-:Y:S05]  /*9680*/  @!P0 NANOSLEEP.SYNCS 0x989680 ;  /* 0x009896800000895d */ /* 0x002fea0003900000 */
[----:B------:R-:W1:Y:S02]  /*9690*/  @!P0 SYNCS.PHASECHK.TRANS64 P0, [R7+URZ], R4 ;  /* 0x00000004070085a7 */ /* 0x000e64000800007f */
[----:B-1----:R-:W-:Y:S05]  /*96a0*/  @!P0 BRA `(.L_x_195) ;  /* 0xfffffffc00f08947 */ /* 0x002fea000383ffff */
[----:B------:R-:W-:Y:S05]  /*96b0*/  BRA `(.L_x_245) ;  /* 0xffffffec00887947 */ /* 0x000fea000383ffff */
.L_x_196:
[----:B0-----:R0:W1:Y:S02]  /*96c0*/  SYNCS.PHASECHK.TRANS64.TRYWAIT P0, [R6+URZ], R3 ;  /* 0x00000003060075a7 */ /* 0x001064000800017f */
[----:B-1----:R-:W-:Y:S05]  /*96d0*/  @!P0 NANOSLEEP.SYNCS 0x989680 ;  /* 0x009896800000895d */ /* 0x002fea0003900000 */
[----:B------:R-:W1:Y:S02]  /*96e0*/  @!P0 SYNCS.PHASECHK.TRANS64 P0, [R6+URZ], R3 ;  /* 0x00000003060085a7 */ /* 0x000e64000800007f */
[----:B-1----:R-:W-:Y:S05]  /*96f0*/  @!P0 BRA `(.L_x_196) ;  /* 0xfffffffc00f08947 */ /* 0x002fea000383ffff */
[----:B------:R-:W-:Y:S05]  /*9700*/  BRA `(.L_x_246) ;  /* 0xffffffec00987947 */ /* 0x000fea000383ffff */
.L_x_197:
[----:B0-----:R0:W1:Y:S02]  /*9710*/  SYNCS.PHASECHK.TRANS64.TRYWAIT P0, [R7+URZ], R4 ;  /* 0x00000004070075a7 */ /* 0x001064000800017f */
[----:B-1----:R-:W-:Y:S05]  /*9720*/  @!P0 NANOSLEEP.SYNCS 0x989680 ;  /* 0x009896800000895d */ /* 0x002fea0003900000 */
[----:B------:R-:W1:Y:S02]  /*9730*/  @!P0 SYNCS.PHASECHK.TRANS64 P0, [R7+URZ], R4 ;  /* 0x00000004070085a7 */ /* 0x000e64000800007f */
[----:B-1----:R-:W-:Y:S05]  /*9740*/  @!P0 BRA `(.L_x_197) ;  /* 0xfffffffc00f08947 */ /* 0x002fea000383ffff */
[----:B------:R-:W-:Y:S05]  /*9750*/  BRA `(.L_x_247) ;  /* 0xffffffec00a87947 */ /* 0x000fea000383ffff */
.L_x_198:
[----:B0-----:R0:W1:Y:S02]  /*9760*/  SYNCS.PHASECHK.TRANS64.TRYWAIT P0, [R6+URZ], R3 ;  /* 0x00000003060075a7 */ /* 0x001064000800017f */
[----:B-1----:R-:W-:Y:S05]  /*9770*/  @!P0 NANOSLEEP.SYNCS 0x989680 ;  /* 0x009896800000895d */ /* 0x002fea0003900000 */
[----:B------:R-:W1:Y:S02]  /*9780*/  @!P0 SYNCS.PHASECHK.TRANS64 P0, [R6+URZ], R3 ;  /* 0x00000003060085a7 */ /* 0x000e64000800007f */
[----:B-1----:R-:W-:Y:S05]  /*9790*/  @!P0 BRA `(.L_x_198) ;  /* 0xfffffffc00f08947 */ /* 0x002fea000383ffff */
[----:B------:R-:W-:Y:S05]  /*97a0*/  BRA `(.L_x_248) ;  /* 0xffffffec00b87947 */ /* 0x000fea000383ffff */
.L_x_199:
[----:B0-----:R0:W1:Y:S02]  /*97b0*/  SYNCS.PHASECHK.TRANS64.TRYWAIT P0, [R7+URZ], R4 ;  /* 0x00000004070075a7 */ /* 0x001064000800017f */
[----:B-1----:R-:W-:Y:S05]  /*97c0*/  @!P0 NANOSLEEP.SYNCS 0x989680 ;  /* 0x009896800000895d */ /* 0x002fea0003900000 */
[----:B------:R-:W1:Y:S02]  /*97d0*/  @!P0 SYNCS.PHASECHK.TRANS64 P0, [R7+URZ], R4 ;  /* 0x00000004070085a7 */ /* 0x000e64000800007f */
[----:B-1----:R-:W-:Y:S05]  /*97e0*/  @!P0 BRA `(.L_x_199) ;  /* 0xfffffffc00f08947 */ /* 0x002fea000383ffff */
[----:B------:R-:W-:Y:S05]  /*97f0*/  BRA `(.L_x_249) ;  /* 0xffffffec00c87947 */ /* 0x000fea000383ffff */
.L_x_200:
[----:B0-----:R0:W1:Y:S02]  /*9800*/  SYNCS.PHASECHK.TRANS64.TRYWAIT P0, [R6+URZ], R3 ;  /* 0x00000003060075a7 */ /* 0x001064000800017f */
[----:B-1----:R-:W-:Y:S05]  /*9810*/  @!P0 NANOSLEEP.SYNCS 0x989680 ;  /* 0x009896800000895d */ /* 0x002fea0003900000 */
[----:B------:R-:W1:Y:S02]  /*9820*/  @!P0 SYNCS.PHASECHK.TRANS64 P0, [R6+URZ], R3 ;  /* 0x00000003060085a7 */ /* 0x000e64000800007f */
[----:B-1----:R-:W-:Y:S05]  /*9830*/  @!P0 BRA `(.L_x_200) ;  /* 0xfffffffc00f08947 */ /* 0x002fea000383ffff */
[----:B------:R-:W-:Y:S05]  /*9840*/  BRA `(.L_x_250) ;  /* 0xffffffec00d87947 */ /* 0x000fea000383ffff */
.L_x_201:
[----:B0-----:R0:W1:Y:S02]  /*9850*/  SYNCS.PHASECHK.TRANS64.TRYWAIT P0, [R7+URZ], R4 ;  /* 0x00000004070075a7 */ /* 0x001064000800017f */
[----:B-1----:R-:W-:Y:S05]  /*9860*/  @!P0 NANOSLEEP.SYNCS 0x989680 ;  /* 0x009896800000895d */ /* 0x002fea0003900000 */
[----:B------:R-:W1:Y:S02]  /*9870*/  @!P0 SYNCS.PHASECHK.TRANS64 P0, [R7+URZ], R4 ;  /* 0x00000004070085a7 */ /* 0x000e64000800007f */
[----:B-1----:R-:W-:Y:S05]  /*9880*/  @!P0 BRA `(.L_x_201) ;  /* 0xfffffffc00f08947 */ /* 0x002fea000383ffff */
[----:B------:R-:W-:Y:S05]  /*9890*/  BRA `(.L_x_251) ;  /* 0xffffffec00e87947 */ /* 0x000fea000383ffff */
.L_x_202:
[----:B0-----:R0:W1:Y:S02]  /*98a0*/  SYNCS.PHASECHK.TRANS64.TRYWAIT P0, [R6+URZ], R3 ;  /* 0x00000003060075a7 */ /* 0x001064000800017f */
[----:B-1----:R-:W-:Y:S05]  /*98b0*/  @!P0 NANOSLEEP.SYNCS 0x989680 ;  /* 0x009896800000895d */ /* 0x002fea0003900000 */
[----:B------:R-:W1:Y:S02]  /*98c0*/  @!P0 SYNCS.PHASECHK.TRANS64 P0, [R6+URZ], R3 ;  /* 0x00000003060085a7 */ /* 0x000e64000800007f */
[----:B-1----:R-:W-:Y:S05]  /*98d0*/  @!P0 BRA `(.L_x_202) ;  /* 0xfffffffc00f08947 */ /* 0x002fea000383ffff */
[----:B------:R-:W-:Y:S05]  /*98e0*/  BRA `(.L_x_252) ;  /* 0xffffffec00f87947 */ /* 0x000fea000383ffff */
.L_x_203:
[----:B0-----:R0:W1:Y:S02]  /*98f0*/  SYNCS.PHASECHK.TRANS64.TRYWAIT P0, [R7+URZ], R4 ;  /* 0x00000004070075a7 */ /* 0x001064000800017f */
[----:B-1----:R-:W-:Y:S05]  /*9900*/  @!P0 NANOSLEEP.SYNCS 0x989680 ;  /* 0x009896800000895d */ /* 0x002fea0003900000 */
[----:B------:R-:W1:Y:S02]  /*9910*/  @!P0 SYNCS.PHASECHK.TRANS64 P0, [R7+URZ], R4 ;  /* 0x00000004070085a7 */ /* 0x000e64000800007f */
[----:B-1----:R-:W-:Y:S05]  /*9920*/  @!P0 BRA `(.L_x_203) ;  /* 0xfffffffc00f08947 */ /* 0x002fea000383ffff */
[----:B------:R-:W-:Y:S05]  /*9930*/  BRA `(.L_x_253) ;  /* 0xfffffff000087947 */ /* 0x000fea000383ffff */
.L_x_204:
[----:B-1----:R1:W2:Y:S02]  /*9940*/  SYNCS.PHASECHK.TRANS64.TRYWAIT P0, [R6+URZ], R3 ;  /* 0x00000003060075a7 */ /* 0x0022a4000800017f */
[----:B--2---:R-:W-:Y:S05]  /*9950*/  @!P0 NANOSLEEP.SYNCS 0x989680 ;  /* 0x009896800000895d */ /* 0x004fea0003900000 */
[----:B------:R-:W2:Y:S02]  /*9960*/  @!P0 SYNCS.PHASECHK.TRANS64 P0, [R6+URZ], R3 ;  /* 0x00000003060085a7 */ /* 0x000ea4000800007f */
[----:B--2---:R-:W-:Y:S05]  /*9970*/  @!P0 BRA `(.L_x_204) ;  /* 0xfffffffc00f08947 */ /* 0x004fea000383ffff */
[----:B------:R-:W-:Y:S05]  /*9980*/  BRA `(.L_x_254) ;  /* 0xfffffff000107947 */ /* 0x000fea000383ffff */
.L_x_255:
[----:B------:R-:W-:-:S00]  /*9990*/  BRA `(.L_x_255) ;  /* 0xfffffffc00fc7947 */ /* 0x000fc0000383ffff */
[----:B------:R-:W-:-:S00]  /*99a0*/  NOP ;  /* 0x0000000000007918 */ /* 0x000fc00000000000 */
        /* <DEDUP_REMOVED lines=13> */
.L_x_256:


//--------------------- .nv.global.init           --------------------------
	.section	.nv.global.init,"aw",@progbits
.nv.global.init:
	.type		$str$22,@object
	.size		$str$22,($str$23 - $str$22)
$str$22:
        /*0000*/ 	.byte	0x6b, 0x5f, 0x74, 0x69, 0x6c, 0x65, 0x5f, 0x63, 0x6f, 0x75, 0x6e, 0x74, 0x20, 0x3e, 0x3d, 0x20
        /*0010*/ 	.byte	0x31, 0x00
	.type		$str$23,@object
	.size		$str$23,(__unnamed_1 - $str$23)
$str$23:
        /*0012*/ 	.byte	0x2f, 0x74, 0x6d, 0x70, 0x2f, 0x63, 0x75, 0x74, 0x6c, 0x61, 0x73, 0x73, 0x5f, 0x73, 0x77, 0x65
        /*0022*/ 	.byte	0x65, 0x70, 0x5f, 0x73, 0x72, 0x63, 0x2f, 0x69, 0x6e, 0x63, 0x6c, 0x75, 0x64, 0x65, 0x2f, 0x63
        /*0032*/ 	.byte	0x75, 0x74, 0x6c, 0x61, 0x73, 0x73, 0x2f, 0x67, 0x65, 0x6d, 0x6d, 0x2f, 0x63, 0x6f, 0x6c, 0x6c
        /*0042*/ 	.byte	0x65, 0x63, 0x74, 0x69, 0x76, 0x65, 0x2f, 0x73, 0x6d, 0x39, 0x30, 0x5f, 0x6d, 0x6d, 0x61, 0x5f
        /*0052*/ 	.byte	0x74, 0x6d, 0x61, 0x5f, 0x67, 0x6d, 0x6d, 0x61, 0x5f, 0x73, 0x73, 0x5f, 0x77, 0x61, 0x72, 0x70
        /*0062*/ 	.byte	0x73, 0x70, 0x65, 0x63, 0x69, 0x61, 0x6c, 0x69, 0x7a, 0x65, 0x64, 0x2e, 0x68, 0x70, 0x70, 0x00
	.type		__unnamed_1,@object
	.size		__unnamed_1,(.L_0 - __unnamed_1)
__unnamed_1:
        /*0072*/ 	.byte	0x76, 0x6f, 0x69, 0x64, 0x20, 0x63, 0x75, 0x74, 0x6c, 0x61, 0x73, 0x73, 0x3a, 0x3a, 0x67, 0x65
        /* <DEDUP_REMOVED lines=180> */
.L_0:


//--------------------- .nv.shared._ZN7cutlass13device_kernelINS_4gemm6kernel13GemmUniversalIN4cute5tupleIJiiiiEEENS1_10collective13CollectiveMmaINS1_34MainloopSm90TmaGmmaWarpSpecializedILi41ENS5_IJNS4_1CILi1EEESB_SB_EEENS1_32KernelTmaWarpSpecializedPingpongEEENS5_IJNSA_ILi64EEENSA_ILi112EEENSA_ILi16EEEEEENS_10bfloat16_tENS5_IJlSB_lEEESJ_SK_NS4_8TiledMMAINS4_8MMA_AtomIJNS4_4SM904GMMA27MMA_64x16x16_F32BF16BF16_SSILNSO_5MajorE0ELSQ_0ELNSO_7ScaleInE1ELSR_1EEEEEENS4_6LayoutISC_NS5_IJNSA_ILi0EEESV_SV_EEEEENS5_IJNS4_10UnderscoreESY_SY_EEEEENS4_13SM90_TMA_LOADENS4_14ComposedLayoutINS4_7SwizzleILi1ELi4ELi3EEENS4_18smem_ptr_flag_bitsILi16EEENSU_INS5_IJNSA_ILi8EEESH_EEENS5_IJSH_SB_EEEEEEEvNS4_8identityES11_S1B_vS1C_EENS_8epilogue10collective6detail29Sm90TmaWarpSpecializedAdapterINS1F_15DefaultEpilogueISJ_SK_SK_NS1E_6thread17LinearCombinationISJ_Li1EffLNS1J_9ScaleType4KindE0ELNS_15FloatRoundStyleE2ESJ_EENS1_15EpilogueDefaultEEEEEvvEEEEvNT_6ParamsE --------------------------
	.section	.nv.shared._ZN7cutlass13device_kernelINS_4gemm6kernel13GemmUniversalIN4cute5tupleIJiiiiEEENS1_10collective13CollectiveMmaINS1_34MainloopSm90TmaGmmaWarpSpecializedILi41ENS5_IJNS4_1CILi1EEESB_SB_EEENS1_32KernelTmaWarpSpecializedPingpongEEENS5_IJNSA_ILi64EEENSA_ILi112EEENSA_ILi16EEEEEENS_10bfloat16_tENS5_IJlSB_lEEESJ_SK_NS4_8TiledMMAINS4_8MMA_AtomIJNS4_4SM904GMMA27MMA_64x16x16_F32BF16BF16_SSILNSO_5MajorE0ELSQ_0ELNSO_7ScaleInE1ELSR_1EEEEEENS4_6LayoutISC_NS5_IJNSA_ILi0EEESV_SV_EEEEENS5_IJNS4_10UnderscoreESY_SY_EEEEENS4_13SM90_TMA_LOADENS4_14ComposedLayoutINS4_7SwizzleILi1ELi4ELi3EEENS4_18smem_ptr_flag_bitsILi16EEENSU_INS5_IJNSA_ILi8EEESH_EEENS5_IJSH_SB_EEEEEEEvNS4_8identityES11_S1B_vS1C_EENS_8epilogue10collective6detail29Sm90TmaWarpSpecializedAdapterINS1F_15DefaultEpilogueISJ_SK_SK_NS1E_6thread17LinearCombinationISJ_Li1EffLNS1J_9ScaleType4KindE0ELNS_15FloatRoundStyleE2ESJ_EENS1_15EpilogueDefaultEEEEEvvEEEEvNT_6ParamsE,"aw",@nobits
	.sectionflags	@""
	.align	16
	.zero		1024


//--------------------- .nv.shared.reserved.0     --------------------------
	.section	.nv.shared.reserved.0,"aw",@nobits
	.weak		__nv_reservedSMEM_offset_0_alias
	.size		__nv_reservedSMEM_offset_0_alias, 0, 0
	.other		__nv_reservedSMEM_offset_0_alias,@"STO_CUDA_RESERVED_SHARED STV_DEFAULT"
__nv_reservedSMEM_offset_0_alias:
	.zero		0


//--------------------- .nv.global                --------------------------
	.section	.nv.global,"aw",@nobits
.nv.global:
	.type		_ZN40_INTERNAL_dc71671f_4_k_cu_9c16f952_177834cute1_E,@object
	.size		_ZN40_INTERNAL_dc71671f_4_k_cu_9c16f952_177834cute1_E,(_ZN40_INTERNAL_dc71671f_4_k_cu_9c16f952_177834cuda3std3__45__cpo6cbeginE - _ZN40_INTERNAL_dc71671f_4_k_cu_9c16f952_177834cute1_E)
_ZN40_INTERNAL_dc71671f_4_k_cu_9c16f952_177834cute1_E:
	.zero		1
	.type		_ZN40_INTERNAL_dc71671f_4_k_cu_9c16f952_177834cuda3std3__45__cpo6cbeginE,@object
	.size		_ZN40_INTERNAL_dc71671f_4_k_cu_9c16f952_177834cuda3std3__45__cpo6cbeginE,(_ZN40_INTERNAL_dc71671f_4_k_cu_9c16f952_177834cuda3std3__48in_placeE - _ZN40_INTERNAL_dc71671f_4_k_cu_9c16f952_177834cuda3std3__45__cpo6cbeginE)
_ZN40_INTERNAL_dc71671f_4_k_cu_9c16f952_177834cuda3std3__45__cpo6cbeginE:
	.zero		1
	.type		_ZN40_INTERNAL_dc71671f_4_k_cu_9c16f952_177834cuda3std3__48in_placeE,@object
	.size		_ZN40_INTERNAL_dc71671f_4_k_cu_9c16f952_177834cuda3std3__48in_placeE,(_ZN40_INTERNAL_dc71671f_4_k_cu_9c16f952_177834cuda3std6ranges3__45__cpo9iter_moveE - _ZN40_INTERNAL_dc71671f_4_k_cu_9c16f952_177834cuda3std3__48in_placeE)
_ZN40_INTERNAL_dc71671f_4_k_cu_9c16f952_177834cuda3std3__48in_placeE:
	.zero		1
	.type		_ZN40_INTERNAL_dc71671f_4_k_cu_9c16f952_177834cuda3std6ranges3__45__cpo9iter_moveE,@object
	.size		_ZN40_INTERNAL_dc71671f_4_k_cu_9c16f952_177834cuda3std6ranges3__45__cpo9iter_moveE,(_ZN40_INTERNAL_dc71671f_4_k_cu_9c16f952_177834cuda3std3__45__cpo5beginE - _ZN40_INTERNAL_dc71671f_4_k_cu_9c16f952_177834cuda3std6ranges3__45__cpo9iter_moveE)
_ZN40_INTERNAL_dc71671f_4_k_cu_9c16f952_177834cuda3std6ranges3__45__cpo9iter_moveE:
	.zero		1
	.type		_ZN40_INTERNAL_dc71671f_4_k_cu_9c16f952_177834cuda3std3__45__cpo5beginE,@object
	.size		_ZN40_INTERNAL_dc71671f_4_k_cu_9c16f952_177834cuda3std3__45__cpo5beginE,(_ZN40_INTERNAL_dc71671f_4_k_cu_9c16f952_177834cuda3std3__442_GLOBAL__N__dc71671f_4_k_cu_9c16f952_177836ignoreE - _ZN40_INTERNAL_dc71671f_4_k_cu_9c16f952_177834cuda3std3__45__cpo5beginE)
_ZN40_INTERNAL_dc71671f_4_k_cu_9c16f952_177834cuda3std3__45__cpo5beginE:
	.zero		1
	.type		_ZN40_INTERNAL_dc71671f_4_k_cu_9c16f952_177834cuda3std3__442_GLOBAL__N__dc71671f_4_k_cu_9c16f952_177836ignoreE,@object
	.size		_ZN40_INTERNAL_dc71671f_4_k_cu_9c16f952_177834cuda3std3__442_GLOBAL__N__dc71671f_4_k_cu_9c16f952_177836ignoreE,(_ZN40_INTERNAL_dc71671f_4_k_cu_9c16f952_177834cute7productE - _ZN40_INTERNAL_dc71671f_4_k_cu_9c16f952_177834cuda3std3__442_GLOBAL__N__dc71671f_4_k_cu_9c16f952_177836ignoreE)
_ZN40_INTERNAL_dc71671f_4_k_cu_9c16f952_177834cuda3std3__442_GLOBAL__N__dc71671f_4_k_cu_9c16f952_177836ignoreE:
	.zero		1
	.type		_ZN40_INTERNAL_dc71671f_4_k_cu_9c16f952_177834cute7productE,@object
	.size		_ZN40_INTERNAL_dc71671f_4_k_cu_9c16f952_177834cute7productE,(_ZN40_INTERNAL_dc71671f_4_k_cu_9c16f952_177834cuda3std3__45__cpo3endE - _ZN40_INTERNAL_dc71671f_4_k_cu_9c16f952_177834cute7productE)
_ZN40_INTERNAL_dc71671f_4_k_cu_9c16f952_177834cute7productE:
	.zero		1
	.type		_ZN40_INTERNAL_dc71671f_4_k_cu_9c16f952_177834cuda3std3__45__cpo3endE,@object
	.size		_ZN40_INTERNAL_dc71671f_4_k_cu_9c16f952_177834cuda3std3__45__cpo3endE,(_ZN40_INTERNAL_dc71671f_4_k_cu_9c16f952_177834cuda3std3__419piecewise_constructE - _ZN40_INTERNAL_dc71671f_4_k_cu_9c16f952_177834cuda3std3__45__cpo3endE)
_ZN40_INTERNAL_dc71671f_4_k_cu_9c16f952_177834cuda3std3__45__cpo3endE:
	.zero		1
	.type		_ZN40_INTERNAL_dc71671f_4_k_cu_9c16f952_177834cuda3std3__419piecewise_constructE,@object
	.size		_ZN40_INTERNAL_dc71671f_4_k_cu_9c16f952_177834cuda3std3__419piecewise_constructE,(_ZN40_INTERNAL_dc71671f_4_k_cu_9c16f952_177834cuda3std3__45__cpo4cendE - _ZN40_INTERNAL_dc71671f_4_k_cu_9c16f952_177834cuda3std3__419piecewise_constructE)
_ZN40_INTERNAL_dc71671f_4_k_cu_9c16f952_177834cuda3std3__419piecewise_constructE:
	.zero		1
	.type		_ZN40_INTERNAL_dc71671f_4_k_cu_9c16f952_177834cuda3std3__45__cpo4cendE,@object
	.size		_ZN40_INTERNAL_dc71671f_4_k_cu_9c16f952_177834cuda3std3__45__cpo4cendE,(_ZN40_INTERNAL_dc71671f_4_k_cu_9c16f952_177834cuda3std6ranges3__45__cpo4swapE - _ZN40_INTERNAL_dc71671f_4_k_cu_9c16f952_177834cuda3std3__45__cpo4cendE)
_ZN40_INTERNAL_dc71671f_4_k_cu_9c16f952_177834cuda3std3__45__cpo4cendE:
	.zero		1
	.type		_ZN40_INTERNAL_dc71671f_4_k_cu_9c16f952_177834cuda3std6ranges3__45__cpo4swapE,@object
	.size		_ZN40_INTERNAL_dc71671f_4_k_cu_9c16f952_177834cuda3std6ranges3__45__cpo4swapE,(.L_8 - _ZN40_INTERNAL_dc71671f_4_k_cu_9c16f952_177834cuda3std6ranges3__45__cpo4swapE)
_ZN40_INTERNAL_dc71671f_4_k_cu_9c16f952_177834cuda3std6ranges3__45__cpo4swapE:
	.zero		1
.L_8:


//--------------------- .nv.constant0._ZN7cutlass13device_kernelINS_4gemm6kernel13GemmUniversalIN4cute5tupleIJiiiiEEENS1_10collective13CollectiveMmaINS1_34MainloopSm90TmaGmmaWarpSpecializedILi41ENS5_IJNS4_1CILi1EEESB_SB_EEENS1_32KernelTmaWarpSpecializedPingpongEEENS5_IJNSA_ILi64EEENSA_ILi112EEENSA_ILi16EEEEEENS_10bfloat16_tENS5_IJlSB_lEEESJ_SK_NS4_8TiledMMAINS4_8MMA_AtomIJNS4_4SM904GMMA27MMA_64x16x16_F32BF16BF16_SSILNSO_5MajorE0ELSQ_0ELNSO_7ScaleInE1ELSR_1EEEEEENS4_6LayoutISC_NS5_IJNSA_ILi0EEESV_SV_EEEEENS5_IJNS4_10UnderscoreESY_SY_EEEEENS4_13SM90_TMA_LOADENS4_14ComposedLayoutINS4_7SwizzleILi1ELi4ELi3EEENS4_18smem_ptr_flag_bitsILi16EEENSU_INS5_IJNSA_ILi8EEESH_EEENS5_IJSH_SB_EEEEEEEvNS4_8identityES11_S1B_vS1C_EENS_8epilogue10collective6detail29Sm90TmaWarpSpecializedAdapterINS1F_15DefaultEpilogueISJ_SK_SK_NS1E_6thread17LinearCombinationISJ_Li1EffLNS1J_9ScaleType4KindE0ELNS_15FloatRoundStyleE2ESJ_EENS1_15EpilogueDefaultEEEEEvvEEEEvNT_6ParamsE --------------------------
	.section	.nv.constant0._ZN7cutlass13device_kernelINS_4gemm6kernel13GemmUniversalIN4cute5tupleIJiiiiEEENS1_10collective13CollectiveMmaINS1_34MainloopSm90TmaGmmaWarpSpecializedILi41ENS5_IJNS4_1CILi1EEESB_SB_EEENS1_32KernelTmaWarpSpecializedPingpongEEENS5_IJNSA_ILi64EEENSA_ILi112EEENSA_ILi16EEEEEENS_10bfloat16_tENS5_IJlSB_lEEESJ_SK_NS4_8TiledMMAINS4_8MMA_AtomIJNS4_4SM904GMMA27MMA_64x16x16_F32BF16BF16_SSILNSO_5MajorE0ELSQ_0ELNSO_7ScaleInE1ELSR_1EEEEEENS4_6LayoutISC_NS5_IJNSA_ILi0EEESV_SV_EEEEENS5_IJNS4_10UnderscoreESY_SY_EEEEENS4_13SM90_TMA_LOADENS4_14ComposedLayoutINS4_7SwizzleILi1ELi4ELi3EEENS4_18smem_ptr_flag_bitsILi16EEENSU_INS5_IJNSA_ILi8EEESH_EEENS5_IJSH_SB_EEEEEEEvNS4_8identityES11_S1B_vS1C_EENS_8epilogue10collective6detail29Sm90TmaWarpSpecializedAdapterINS1F_15DefaultEpilogueISJ_SK_SK_NS1E_6thread17LinearCombinationISJ_Li1EffLNS1J_9ScaleType4KindE0ELNS_15FloatRoundStyleE2ESJ_EENS1_15EpilogueDefaultEEEEEvvEEEEvNT_6ParamsE,"a",@progbits
	.sectionflags	@""
	.align	4
.nv.constant0._ZN7cutlass13device_kernelINS_4gemm6kernel13GemmUniversalIN4cute5tupleIJiiiiEEENS1_10collective13CollectiveMmaINS1_34MainloopSm90TmaGmmaWarpSpecializedILi41ENS5_IJNS4_1CILi1EEESB_SB_EEENS1_32KernelTmaWarpSpecializedPingpongEEENS5_IJNSA_ILi64EEENSA_ILi112EEENSA_ILi16EEEEEENS_10bfloat16_tENS5_IJlSB_lEEESJ_SK_NS4_8TiledMMAINS4_8MMA_AtomIJNS4_4SM904GMMA27MMA_64x16x16_F32BF16BF16_SSILNSO_5MajorE0ELSQ_0ELNSO_7ScaleInE1ELSR_1EEEEEENS4_6LayoutISC_NS5_IJNSA_ILi0EEESV_SV_EEEEENS5_IJNS4_10UnderscoreESY_SY_EEEEENS4_13SM90_TMA_LOADENS4_14ComposedLayoutINS4_7SwizzleILi1ELi4ELi3EEENS4_18smem_ptr_flag_bitsILi16EEENSU_INS5_IJNSA_ILi8EEESH_EEENS5_IJSH_SB_EEEEEEEvNS4_8identityES11_S1B_vS1C_EENS_8epilogue10collective6detail29Sm90TmaWarpSpecializedAdapterINS1F_15DefaultEpilogueISJ_SK_SK_NS1E_6thread17LinearCombinationISJ_Li1EffLNS1J_9ScaleType4KindE0ELNS_15FloatRoundStyleE2ESJ_EENS1_15EpilogueDefaultEEEEEvvEEEEvNT_6ParamsE:
	.zero		1664


//--------------------- SYMBOLS --------------------------

	.type		.nv.reservedSmem.offset0,@object
	.size		.nv.reservedSmem.offset0,0x4
	.type		__assertfail,@function
